// auto-generated by cutlass_sweep.gemm — config: {"arch": "sm_100", "cluster_m": 1, "cluster_n": 8, "dtype": "bf16", "dtype_b": "bf16", "layout": "nt", "stages": 0, "tile_k": 128, "tile_m": 128, "tile_n": 64}
#include "cutlass/cutlass.h"
#include "cutlass/gemm/collective/collective_builder.hpp"
#include "cutlass/gemm/device/gemm_universal_adapter.h"
#include "cutlass/gemm/kernel/gemm_universal.hpp"
#include "cutlass/epilogue/collective/collective_builder.hpp"

using ElemA = cutlass::bfloat16_t;
using ElemB = cutlass::bfloat16_t;
using ElemCD = cutlass::bfloat16_t;
using Acc  = float;
using TileShape    = cute::Shape<cute::_128, cute::_64, cute::_128>;
using ClusterShape = cute::Shape<cute::_1, cute::_8, cute::_1>;

using CollectiveEpilogue = typename cutlass::epilogue::collective::CollectiveBuilder<
    cutlass::arch::Sm100, cutlass::arch::OpClassTensorOp,
    TileShape, ClusterShape,
    cutlass::epilogue::collective::EpilogueTileAuto,
    Acc, Acc,
    ElemCD, cutlass::layout::RowMajor, 128 / cutlass::sizeof_bits<ElemCD>::value,
    ElemCD, cutlass::layout::RowMajor, 128 / cutlass::sizeof_bits<ElemCD>::value,
    cutlass::epilogue::collective::EpilogueScheduleAuto
  >::CollectiveOp;

using CollectiveMainloop = typename cutlass::gemm::collective::CollectiveBuilder<
    cutlass::arch::Sm100, cutlass::arch::OpClassTensorOp,
    ElemA, cutlass::layout::RowMajor, 128 / cutlass::sizeof_bits<ElemA>::value,
    ElemB, cutlass::layout::ColumnMajor, 128 / cutlass::sizeof_bits<ElemB>::value,
    Acc,
    TileShape, ClusterShape,
    cutlass::gemm::collective::StageCountAutoCarveout<static_cast<int>(sizeof(typename CollectiveEpilogue::SharedStorage))>,
    cutlass::gemm::collective::KernelScheduleAuto
  >::CollectiveOp;

using GemmKernel = cutlass::gemm::kernel::GemmUniversal<
    cute::Shape<int,int,int,int>,
    CollectiveMainloop,
    CollectiveEpilogue
>;
using Gemm = cutlass::gemm::device::GemmUniversalAdapter<GemmKernel>;

// Force the device kernel symbol into the cubin without needing a host main.
auto* _anchor = &cutlass::device_kernel<GemmKernel>;


// ===== COMPILED SASS (sm_100a) =====

	.target	sm_100a

	.elftype	@"ET_EXEC"


//--------------------- .note.nv.tkinfo           --------------------------
	.section	.note.nv.tkinfo,"",@"SHT_NOTE"
	.sectionflags	@"SHF_NOTE_NV_TKINFO"
	.tkinfo
        /*0018*/ 	.word	0x00000002
        /*0030*/ 	.string	""
        /*0030*/ 	.string	"ptxas"
        /*0030*/ 	.string	"Cuda compilation tools, release 13.0, V13.0.88"
        /*0030*/ 	.string	"Build cuda_13.0.r13.0/compiler.36424714_0"
        /*0030*/ 	.string	"-arch sm_100a -m 64 "



//--------------------- .note.nv.cuinfo           --------------------------
	.section	.note.nv.cuinfo,"",@"SHT_NOTE"
	.sectionflags	@"SHF_NOTE_NV_CUINFO"
        /*0018*/ 	.short	0x0002
        /*001a*/ 	.short	0x0064
        /*001c*/ 	.short	0x0082
	.zero		2


//--------------------- .nv.info                  --------------------------
	.section	.nv.info,"",@"SHT_CUDA_INFO"
	.align	4


	//----- nvinfo : EIATTR_REGCOUNT
	.align		4
        /*0000*/ 	.byte	0x04, 0x2f
        /*0002*/ 	.short	(.L_19 - .L_18)
	.align		4
.L_18:
        /*0004*/ 	.word	index@(_ZN7cutlass13device_kernelINS_4gemm6kernel13GemmUniversalIN4cute5tupleIJiiiiEEENS1_10collective13CollectiveMmaINS1_35MainloopSm100TmaUmmaWarpSpecializedILi4ELi2ELi4ENS5_IJNS4_1CILi1EEENSA_ILi8EEESB_EEEEENS5_IJNSA_ILi128EEENSA_ILi64EEESF_EEENS_10bfloat16_tENS5_IJlSB_lEEESI_SJ_NS4_8TiledMMAINS4_8MMA_AtomIJNS4_20SM100_MMA_F16BF16_SSISI_SI_fLi128ELi64ELNS4_4UMMA5MajorE0ELSO_0ELNSN_7ScaleInE0ELSP_0EEEEEENS4_6LayoutINS5_IJSB_SB_SB_EEENS5_IJNSA_ILi0EEESU_SU_EEEEENS5_IJNS4_10UnderscoreESX_SX_EEEEENS4_23SM90_TMA_LOAD_MULTICASTENS4_14ComposedLayoutINS4_7SwizzleILi3ELi4ELi3EEENS4_18smem_ptr_flag_bitsILi16EEENSS_INS5_IJSC_SG_EEENS5_IJSG_SB_EEEEEEEvNS4_8identityENS4_13SM90_TMA_LOADES19_vS1A_EENS_8epilogue10collective18CollectiveEpilogueINS1D_23Sm100TmaWarpSpecializedILi3ELi2ELi32ELb1ELb0EEEJSH_NS5_IJNSS_ISF_SB_EENSS_INSA_ILi32EEESB_EEEEESI_SJ_SI_SJ_NS1D_6fusion15FusionCallbacksIS1H_NS1M_17LinearCombinationISI_fSI_fLNS_15FloatRoundStyleE2EEESH_S1L_JEEENS4_5SM1004TMEM4LOAD26SM100_TMEM_LOAD_32dp32b32xES1B_NS11_INS12_ILi2ELi4ELi3EEES15_NSS_INS5_IJSC_S1J_EEENS5_IJS1J_SB_EEEEEEENS4_39AutoVectorizingCopyWithAssumedAlignmentILi128EEENS4_14SM90_TMA_STOREES20_S22_S22_EEEvvEEEEvNT_6ParamsE)
        /*0008*/ 	.word	0x00000079


	//----- nvinfo : EIATTR_FRAME_SIZE
	.align		4
.L_19:
        /*000c*/ 	.byte	0x04, 0x11
        /*000e*/ 	.short	(.L_21 - .L_20)
	.align		4
.L_20:
        /*0010*/ 	.word	index@($__internal_2_$__cuda_sm10x_tcgen05_guardrail_trap_unallocated_columns_being_dealloced)
        /*0014*/ 	.word	0x00000000


	//----- nvinfo : EIATTR_FRAME_SIZE
	.align		4
.L_21:
        /*0018*/ 	.byte	0x04, 0x11
        /*001a*/ 	.short	(.L_23 - .L_22)
	.align		4
.L_22:
        /*001c*/ 	.word	index@($__internal_1_$__cuda_sm10x_tcgen05_guardrail_trap_phase_invalid_during_alloc)
        /*0020*/ 	.word	0x00000000


	//----- nvinfo : EIATTR_FRAME_SIZE
	.align		4
.L_23:
        /*0024*/ 	.byte	0x04, 0x11
        /*0026*/ 	.short	(.L_25 - .L_24)
	.align		4
.L_24:
        /*0028*/ 	.word	index@($__internal_0_$__cuda_sm10x_tcgen05_guardrail_trap_col_being_dealloced_not_returned_by_alloc)
        /*002c*/ 	.word	0x00000000


	//----- nvinfo : EIATTR_FRAME_SIZE
	.align		4
.L_25:
        /*0030*/ 	.byte	0x04, 0x11
        /*0032*/ 	.short	(.L_27 - .L_26)
	.align		4
.L_26:
        /*0034*/ 	.word	index@(_ZN7cutlass13device_kernelINS_4gemm6kernel13GemmUniversalIN4cute5tupleIJiiiiEEENS1_10collective13CollectiveMmaINS1_35MainloopSm100TmaUmmaWarpSpecializedILi4ELi2ELi4ENS5_IJNS4_1CILi1EEENSA_ILi8EEESB_EEEEENS5_IJNSA_ILi128EEENSA_ILi64EEESF_EEENS_10bfloat16_tENS5_IJlSB_lEEESI_SJ_NS4_8TiledMMAINS4_8MMA_AtomIJNS4_20SM100_MMA_F16BF16_SSISI_SI_fLi128ELi64ELNS4_4UMMA5MajorE0ELSO_0ELNSN_7ScaleInE0ELSP_0EEEEEENS4_6LayoutINS5_IJSB_SB_SB_EEENS5_IJNSA_ILi0EEESU_SU_EEEEENS5_IJNS4_10UnderscoreESX_SX_EEEEENS4_23SM90_TMA_LOAD_MULTICASTENS4_14ComposedLayoutINS4_7SwizzleILi3ELi4ELi3EEENS4_18smem_ptr_flag_bitsILi16EEENSS_INS5_IJSC_SG_EEENS5_IJSG_SB_EEEEEEEvNS4_8identityENS4_13SM90_TMA_LOADES19_vS1A_EENS_8epilogue10collective18CollectiveEpilogueINS1D_23Sm100TmaWarpSpecializedILi3ELi2ELi32ELb1ELb0EEEJSH_NS5_IJNSS_ISF_SB_EENSS_INSA_ILi32EEESB_EEEEESI_SJ_SI_SJ_NS1D_6fusion15FusionCallbacksIS1H_NS1M_17LinearCombinationISI_fSI_fLNS_15FloatRoundStyleE2EEESH_S1L_JEEENS4_5SM1004TMEM4LOAD26SM100_TMEM_LOAD_32dp32b32xES1B_NS11_INS12_ILi2ELi4ELi3EEES15_NSS_INS5_IJSC_S1J_EEENS5_IJS1J_SB_EEEEEEENS4_39AutoVectorizingCopyWithAssumedAlignmentILi128EEENS4_14SM90_TMA_STOREES20_S22_S22_EEEvvEEEEvNT_6ParamsE)
        /*0038*/ 	.word	0x00000000


	//----- nvinfo : EIATTR_MIN_STACK_SIZE
	.align		4
.L_27:
        /*003c*/ 	.byte	0x04, 0x12
        /*003e*/ 	.short	(.L_29 - .L_28)
	.align		4
.L_28:
        /*0040*/ 	.word	index@(_ZN7cutlass13device_kernelINS_4gemm6kernel13GemmUniversalIN4cute5tupleIJiiiiEEENS1_10collective13CollectiveMmaINS1_35MainloopSm100TmaUmmaWarpSpecializedILi4ELi2ELi4ENS5_IJNS4_1CILi1EEENSA_ILi8EEESB_EEEEENS5_IJNSA_ILi128EEENSA_ILi64EEESF_EEENS_10bfloat16_tENS5_IJlSB_lEEESI_SJ_NS4_8TiledMMAINS4_8MMA_AtomIJNS4_20SM100_MMA_F16BF16_SSISI_SI_fLi128ELi64ELNS4_4UMMA5MajorE0ELSO_0ELNSN_7ScaleInE0ELSP_0EEEEEENS4_6LayoutINS5_IJSB_SB_SB_EEENS5_IJNSA_ILi0EEESU_SU_EEEEENS5_IJNS4_10UnderscoreESX_SX_EEEEENS4_23SM90_TMA_LOAD_MULTICASTENS4_14ComposedLayoutINS4_7SwizzleILi3ELi4ELi3EEENS4_18smem_ptr_flag_bitsILi16EEENSS_INS5_IJSC_SG_EEENS5_IJSG_SB_EEEEEEEvNS4_8identityENS4_13SM90_TMA_LOADES19_vS1A_EENS_8epilogue10collective18CollectiveEpilogueINS1D_23Sm100TmaWarpSpecializedILi3ELi2ELi32ELb1ELb0EEEJSH_NS5_IJNSS_ISF_SB_EENSS_INSA_ILi32EEESB_EEEEESI_SJ_SI_SJ_NS1D_6fusion15FusionCallbacksIS1H_NS1M_17LinearCombinationISI_fSI_fLNS_15FloatRoundStyleE2EEESH_S1L_JEEENS4_5SM1004TMEM4LOAD26SM100_TMEM_LOAD_32dp32b32xES1B_NS11_INS12_ILi2ELi4ELi3EEES15_NSS_INS5_IJSC_S1J_EEENS5_IJS1J_SB_EEEEEEENS4_39AutoVectorizingCopyWithAssumedAlignmentILi128EEENS4_14SM90_TMA_STOREES20_S22_S22_EEEvvEEEEvNT_6ParamsE)
        /*0044*/ 	.word	0x00000000
.L_29:


//--------------------- .nv.compat                --------------------------
	.section	.nv.compat,"",@"SHT_CUDA_COMPAT_INFO"
	.align	4
        /*0000*/ 	.byte	0x02, 0x09, 0x01, 0x00, 0x02, 0x02, 0x02, 0x00, 0x02, 0x05, 0x05, 0x00, 0x03, 0x07, 0x01, 0x01
        /*0010*/ 	.byte	0x02, 0x03, 0x01, 0x00, 0x02, 0x06, 0x01, 0x00, 0x04, 0x0b, 0x08, 0x00, 0x09, 0x00, 0x00, 0x00
        /*0020*/ 	.byte	0x00, 0x00, 0x00, 0x00


//--------------------- .nv.info._ZN7cutlass13device_kernelINS_4gemm6kernel13GemmUniversalIN4cute5tupleIJiiiiEEENS1_10collective13CollectiveMmaINS1_35MainloopSm100TmaUmmaWarpSpecializedILi4ELi2ELi4ENS5_IJNS4_1CILi1EEENSA_ILi8EEESB_EEEEENS5_IJNSA_ILi128EEENSA_ILi64EEESF_EEENS_10bfloat16_tENS5_IJlSB_lEEESI_SJ_NS4_8TiledMMAINS4_8MMA_AtomIJNS4_20SM100_MMA_F16BF16_SSISI_SI_fLi128ELi64ELNS4_4UMMA5MajorE0ELSO_0ELNSN_7ScaleInE0ELSP_0EEEEEENS4_6LayoutINS5_IJSB_SB_SB_EEENS5_IJNSA_ILi0EEESU_SU_EEEEENS5_IJNS4_10UnderscoreESX_SX_EEEEENS4_23SM90_TMA_LOAD_MULTICASTENS4_14ComposedLayoutINS4_7SwizzleILi3ELi4ELi3EEENS4_18smem_ptr_flag_bitsILi16EEENSS_INS5_IJSC_SG_EEENS5_IJSG_SB_EEEEEEEvNS4_8identityENS4_13SM90_TMA_LOADES19_vS1A_EENS_8epilogue10collective18CollectiveEpilogueINS1D_23Sm100TmaWarpSpecializedILi3ELi2ELi32ELb1ELb0EEEJSH_NS5_IJNSS_ISF_SB_EENSS_INSA_ILi32EEESB_EEEEESI_SJ_SI_SJ_NS1D_6fusion15FusionCallbacksIS1H_NS1M_17LinearCombinationISI_fSI_fLNS_15FloatRoundStyleE2EEESH_S1L_JEEENS4_5SM1004TMEM4LOAD26SM100_TMEM_LOAD_32dp32b32xES1B_NS11_INS12_ILi2ELi4ELi3EEES15_NSS_INS5_IJSC_S1J_EEENS5_IJS1J_SB_EEEEEEENS4_39AutoVectorizingCopyWithAssumedAlignmentILi128EEENS4_14SM90_TMA_STOREES20_S22_S22_EEEvvEEEEvNT_6ParamsE --------------------------
	.section	.nv.info._ZN7cutlass13device_kernelINS_4gemm6kernel13GemmUniversalIN4cute5tupleIJiiiiEEENS1_10collective13CollectiveMmaINS1_35MainloopSm100TmaUmmaWarpSpecializedILi4ELi2ELi4ENS5_IJNS4_1CILi1EEENSA_ILi8EEESB_EEEEENS5_IJNSA_ILi128EEENSA_ILi64EEESF_EEENS_10bfloat16_tENS5_IJlSB_lEEESI_SJ_NS4_8TiledMMAINS4_8MMA_AtomIJNS4_20SM100_MMA_F16BF16_SSISI_SI_fLi128ELi64ELNS4_4UMMA5MajorE0ELSO_0ELNSN_7ScaleInE0ELSP_0EEEEEENS4_6LayoutINS5_IJSB_SB_SB_EEENS5_IJNSA_ILi0EEESU_SU_EEEEENS5_IJNS4_10UnderscoreESX_SX_EEEEENS4_23SM90_TMA_LOAD_MULTICASTENS4_14ComposedLayoutINS4_7SwizzleILi3ELi4ELi3EEENS4_18smem_ptr_flag_bitsILi16EEENSS_INS5_IJSC_SG_EEENS5_IJSG_SB_EEEEEEEvNS4_8identityENS4_13SM90_TMA_LOADES19_vS1A_EENS_8epilogue10collective18CollectiveEpilogueINS1D_23Sm100TmaWarpSpecializedILi3ELi2ELi32ELb1ELb0EEEJSH_NS5_IJNSS_ISF_SB_EENSS_INSA_ILi32EEESB_EEEEESI_SJ_SI_SJ_NS1D_6fusion15FusionCallbacksIS1H_NS1M_17LinearCombinationISI_fSI_fLNS_15FloatRoundStyleE2EEESH_S1L_JEEENS4_5SM1004TMEM4LOAD26SM100_TMEM_LOAD_32dp32b32xES1B_NS11_INS12_ILi2ELi4ELi3EEES15_NSS_INS5_IJSC_S1J_EEENS5_IJS1J_SB_EEEEEEENS4_39AutoVectorizingCopyWithAssumedAlignmentILi128EEENS4_14SM90_TMA_STOREES20_S22_S22_EEEvvEEEEvNT_6ParamsE,"",@"SHT_CUDA_INFO"
	.sectionflags	@""
	.align	4


	//----- nvinfo : EIATTR_CUDA_API_VERSION
	.align		4
        /*0000*/ 	.byte	0x04, 0x37
        /*0002*/ 	.short	(.L_31 - .L_30)
.L_30:
        /*0004*/ 	.word	0x00000082


	//----- nvinfo : EIATTR_KPARAM_INFO
	.align		4
.L_31:
        /*0008*/ 	.byte	0x04, 0x17
        /*000a*/ 	.short	(.L_33 - .L_32)
.L_32:
        /*000c*/ 	.word	0x00000000
        /*0010*/ 	.short	0x0000
        /*0012*/ 	.short	0x0000
        /*0014*/ 	.byte	0x00, 0xf0, 0x01, 0x20


	//----- nvinfo : EIATTR_AT_ENTRY_FRAGMENTS
	.align		4
.L_33:
        /*0018*/ 	.byte	0x04, 0x4f
        /*001a*/ 	.short	(.L_35 - .L_34)


	//   ....[0]....
.L_34:
        /*001c*/ 	.word	0x00000006


	//----- nvinfo : EIATTR_RESERVED_SMEM_USED
	.align		4
.L_35:
        /*0020*/ 	.byte	0x01, 0x41
	.zero		2


	//----- nvinfo : EIATTR_SPARSE_MMA_MASK
	.align		4
        /*0024*/ 	.byte	0x03, 0x50
        /*0026*/ 	.short	0x0000


	//----- nvinfo : EIATTR_TCGEN05_1CTA_USED
	.align		4
        /*0028*/ 	.byte	0x01, 0x51
	.zero		2


	//----- nvinfo : EIATTR_MAXREG_COUNT
	.align		4
        /*002c*/ 	.byte	0x03, 0x1b
        /*002e*/ 	.short	0x00ff


	//----- nvinfo : EIATTR_NUM_BARRIERS
	.align		4
        /*0030*/ 	.byte	0x02, 0x4c
        /*0032*/ 	.byte	0x07
	.zero		1


	//----- nvinfo : EIATTR_EXTERNS
	.align		4
        /*0034*/ 	.byte	0x04, 0x0f
        /*0036*/ 	.short	(.L_37 - .L_36)


	//   ....[0]....
	.align		4
.L_36:
        /*0038*/ 	.word	index@(__assertfail)


	//----- nvinfo : EIATTR_MERCURY_ISA_VERSION
	.align		4
.L_37:
        /*003c*/ 	.byte	0x03, 0x5f
        /*003e*/ 	.short	0x0101


	//----- nvinfo : EIATTR_INT_WARP_WIDE_INSTR_OFFSETS
	.align		4
        /*0040*/ 	.byte	0x04, 0x31
        /*0042*/ 	.short	(.L_39 - .L_38)


	//   ....[0]....
.L_38:
        /*0044*/ 	.word	0x00004130


	//   ....[1]....
        /*0048*/ 	.word	0x00004150


	//   ....[2]....
        /*004c*/ 	.word	0x00004180


	//   ....[3]....
        /*0050*/ 	.word	0x00004d50


	//   ....[4]....
        /*0054*/ 	.word	0x00004dd0


	//   ....[5]....
        /*0058*/ 	.word	0x00004ed0


	//   ....[6]....
        /*005c*/ 	.word	0x00004fe0


	//----- nvinfo : EIATTR_COOP_GROUP_MASK_REGIDS
	.align		4
.L_39:
        /*0060*/ 	.byte	0x04, 0x29
        /*0062*/ 	.short	(.L_41 - .L_40)


	//   ....[0]....
.L_40:
        /*0064*/ 	.word	0xffffffff


	//   ....[1]....
        /*0068*/ 	.word	0xffffffff


	//   ....[2]....
        /*006c*/ 	.word	0xffffffff


	//   ....[3]....
        /*0070*/ 	.word	0xffffffff


	//   ....[4]....
        /*0074*/ 	.word	0xffffffff


	//   ....[5]....
        /*0078*/ 	.word	0xffffffff


	//   ....[6]....
        /*007c*/ 	.word	0xffffffff


	//   ....[7]....
        /*0080*/ 	.word	0xffffffff


	//   ....[8]....
        /*0084*/ 	.word	0xffffffff


	//   ....[9]....
        /*0088*/ 	.word	0xffffffff


	//   ....[10]....
        /*008c*/ 	.word	0xffffffff


	//   ....[11]....
        /*0090*/ 	.word	0xffffffff


	//   ....[12]....
        /*0094*/ 	.word	0xffffffff


	//   ....[13]....
        /*0098*/ 	.word	0xffffffff


	//----- nvinfo : EIATTR_COOP_GROUP_INSTR_OFFSETS
	.align		4
.L_41:
        /*009c*/ 	.byte	0x04, 0x28
        /*009e*/ 	.short	(.L_43 - .L_42)


	//   ....[0]....
.L_42:
        /*00a0*/ 	.word	0x00000080


	//   ....[1]....
        /*00a4*/ 	.word	0x000004f0


	//   ....[2]....
        /*00a8*/ 	.word	0x000006a0


	//   ....[3]....
        /*00ac*/ 	.word	0x00000820


	//   ....[4]....
        /*00b0*/ 	.word	0x00000920


	//   ....[5]....
        /*00b4*/ 	.word	0x00000a90


	//   ....[6]....
        /*00b8*/ 	.word	0x00000c30


	//   ....[7]....
        /*00bc*/ 	.word	0x00000de0


	//   ....[8]....
        /*00c0*/ 	.word	0x00002300


	//   ....[9]....
        /*00c4*/ 	.word	0x000031c0


	//   ....[10]....
        /*00c8*/ 	.word	0x000033d0


	//   ....[11]....
        /*00cc*/ 	.word	0x00003400


	//   ....[12]....
        /*00d0*/ 	.word	0x00004010


	//   ....[13]....
        /*00d4*/ 	.word	0x00004240


	//----- nvinfo : EIATTR_VRC_CTA_INIT_COUNT
	.align		4
.L_43:
        /*00d8*/ 	.byte	0x02, 0x4a
        /*00da*/ 	.byte	0x80
	.zero		1


	//----- nvinfo : EIATTR_SYSCALL_OFFSETS
	.align		4
        /*00dc*/ 	.byte	0x04, 0x46
        /*00de*/ 	.short	(.L_45 - .L_44)


	//   ....[0]....
.L_44:
        /*00e0*/ 	.word	0x00005cd0


	//   ....[1]....
        /*00e4*/ 	.word	0x00005dc0


	//   ....[2]....
        /*00e8*/ 	.word	0x00006660


	//   ....[3]....
        /*00ec*/ 	.word	0x00007330


	//----- nvinfo : EIATTR_MBARRIER_INSTR_OFFSETS
	.align		4
.L_45:
        /*00f0*/ 	.byte	0x04, 0x39
        /*00f2*/ 	.short	(.L_47 - .L_46)


	//   ....[0]....
.L_46:
        /*00f4*/ 	.word	0x00000610
        /*00f8*/ 	.word	0x000000ff
        /*00fc*/ 	.word	0x00000000
        /*0100*/ 	.short	0x0100
        /*0102*/ 	.byte	0x04
	.zero		1


	//   ....[1]....
        /*0104*/ 	.word	0x00000620
        /*0108*/ 	.word	0x000000ff
        /*010c*/ 	.word	0x00000020
        /*0110*/ 	.short	0x0100
        /*0112*/ 	.byte	0x04
	.zero		1


	//   ....[2]....
        /*0114*/ 	.word	0x00000630
        /*0118*/ 	.word	0x000000ff
        /*011c*/ 	.word	0x00000008
        /*0120*/ 	.short	0x0100
        /*0122*/ 	.byte	0x04
	.zero		1


	//   ....[3]....
        /*0124*/ 	.word	0x00000640
        /*0128*/ 	.word	0x000000ff
        /*012c*/ 	.word	0x00000028
        /*0130*/ 	.short	0x0100
        /*0132*/ 	.byte	0x04
	.zero		1


	//   ....[4]....
        /*0134*/ 	.word	0x00000650
        /*0138*/ 	.word	0x000000ff
        /*013c*/ 	.word	0x00000010
        /*0140*/ 	.short	0x0100
        /*0142*/ 	.byte	0x04
	.zero		1


	//   ....[5]....
        /*0144*/ 	.word	0x00000660
        /*0148*/ 	.word	0x000000ff
        /*014c*/ 	.word	0x00000030
        /*0150*/ 	.short	0x0100
        /*0152*/ 	.byte	0x04
	.zero		1


	//   ....[6]....
        /*0154*/ 	.word	0x00000670
        /*0158*/ 	.word	0x000000ff
        /*015c*/ 	.word	0x00000018
        /*0160*/ 	.short	0x0100
        /*0162*/ 	.byte	0x04
	.zero		1


	//   ....[7]....
        /*0164*/ 	.word	0x00000680
        /*0168*/ 	.word	0x000000ff
        /*016c*/ 	.word	0x00000038
        /*0170*/ 	.short	0x0100
        /*0172*/ 	.byte	0x04
	.zero		1


	//   ....[8]....
        /*0174*/ 	.word	0x000007b0
        /*0178*/ 	.word	0x000000ff
        /*017c*/ 	.word	0x00000040
        /*0180*/ 	.short	0x0100
        /*0182*/ 	.byte	0x04
	.zero		1


	//   ....[9]....
        /*0184*/ 	.word	0x000007c0
        /*0188*/ 	.word	0x000000ff
        /*018c*/ 	.word	0x00000058
        /*0190*/ 	.short	0x0100
        /*0192*/ 	.byte	0x04
	.zero		1


	//   ....[10]....
        /*0194*/ 	.word	0x000007d0
        /*0198*/ 	.word	0x000000ff
        /*019c*/ 	.word	0x00000048
        /*01a0*/ 	.short	0x0100
        /*01a2*/ 	.byte	0x04
	.zero		1


	//   ....[11]....
        /*01a4*/ 	.word	0x000007e0
        /*01a8*/ 	.word	0x000000ff
        /*01ac*/ 	.word	0x00000060
        /*01b0*/ 	.short	0x0100
        /*01b2*/ 	.byte	0x04
	.zero		1


	//   ....[12]....
        /*01b4*/ 	.word	0x000007f0
        /*01b8*/ 	.word	0x000000ff
        /*01bc*/ 	.word	0x00000050
        /*01c0*/ 	.short	0x0100
        /*01c2*/ 	.byte	0x04
	.zero		1


	//   ....[13]....
        /*01c4*/ 	.word	0x00000800
        /*01c8*/ 	.word	0x000000ff
        /*01cc*/ 	.word	0x00000068
        /*01d0*/ 	.short	0x0100
        /*01d2*/ 	.byte	0x04
	.zero		1


	//   ....[14]....
        /*01d4*/ 	.word	0x000008f0
        /*01d8*/ 	.word	0x000000ff
        /*01dc*/ 	.word	0x00000070
        /*01e0*/ 	.short	0x0100
        /*01e2*/ 	.byte	0x06
	.zero		1


	//   ....[15]....
        /*01e4*/ 	.word	0x00000900
        /*01e8*/ 	.word	0x000000ff
        /*01ec*/ 	.word	0x00000078
        /*01f0*/ 	.short	0x0100
        /*01f2*/ 	.byte	0x06
	.zero		1


	//   ....[16]....
        /*01f4*/ 	.word	0x00000a40
        /*01f8*/ 	.word	0x000000ff
        /*01fc*/ 	.word	0x00000080
        /*0200*/ 	.short	0x0100
        /*0202*/ 	.byte	0x06
	.zero		1


	//   ....[17]....
        /*0204*/ 	.word	0x00000a50
        /*0208*/ 	.word	0x000000ff
        /*020c*/ 	.word	0x00000090
        /*0210*/ 	.short	0x0100
        /*0212*/ 	.byte	0x06
	.zero		1


	//   ....[18]....
        /*0214*/ 	.word	0x00000a60
        /*0218*/ 	.word	0x000000ff
        /*021c*/ 	.word	0x00000088
        /*0220*/ 	.short	0x0100
        /*0222*/ 	.byte	0x06
	.zero		1


	//   ....[19]....
        /*0224*/ 	.word	0x00000a70
        /*0228*/ 	.word	0x000000ff
        /*022c*/ 	.word	0x00000098
        /*0230*/ 	.short	0x0100
        /*0232*/ 	.byte	0x06
	.zero		1


	//   ....[20]....
        /*0234*/ 	.word	0x00000ba0
        /*0238*/ 	.word	0x000000ff
        /*023c*/ 	.word	0x000000a0
        /*0240*/ 	.short	0x0100
        /*0242*/ 	.byte	0x04
	.zero		1


	//   ....[21]....
        /*0244*/ 	.word	0x00000bb0
        /*0248*/ 	.word	0x000000ff
        /*024c*/ 	.word	0x000000c0
        /*0250*/ 	.short	0x0100
        /*0252*/ 	.byte	0x04
	.zero		1


	//   ....[22]....
        /*0254*/ 	.word	0x00000bc0
        /*0258*/ 	.word	0x000000ff
        /*025c*/ 	.word	0x000000a8
        /*0260*/ 	.short	0x0100
        /*0262*/ 	.byte	0x04
	.zero		1


	//   ....[23]....
        /*0264*/ 	.word	0x00000bd0
        /*0268*/ 	.word	0x000000ff
        /*026c*/ 	.word	0x000000c8
        /*0270*/ 	.short	0x0100
        /*0272*/ 	.byte	0x04
	.zero		1


	//   ....[24]....
        /*0274*/ 	.word	0x00000be0
        /*0278*/ 	.word	0x000000ff
        /*027c*/ 	.word	0x000000b0
        /*0280*/ 	.short	0x0100
        /*0282*/ 	.byte	0x04
	.zero		1


	//   ....[25]....
        /*0284*/ 	.word	0x00000bf0
        /*0288*/ 	.word	0x000000ff
        /*028c*/ 	.word	0x000000d0
        /*0290*/ 	.short	0x0100
        /*0292*/ 	.byte	0x04
	.zero		1


	//   ....[26]....
        /*0294*/ 	.word	0x00000c00
        /*0298*/ 	.word	0x000000ff
        /*029c*/ 	.word	0x000000b8
        /*02a0*/ 	.short	0x0100
        /*02a2*/ 	.byte	0x04
	.zero		1


	//   ....[27]....
        /*02a4*/ 	.word	0x00000c10
        /*02a8*/ 	.word	0x000000ff
        /*02ac*/ 	.word	0x000000d8
        /*02b0*/ 	.short	0x0100
        /*02b2*/ 	.byte	0x04
	.zero		1


	//   ....[28]....
        /*02b4*/ 	.word	0x00000d00
        /*02b8*/ 	.word	0x000000ff
        /*02bc*/ 	.word	0x000000e0
        /*02c0*/ 	.short	0x0100
        /*02c2*/ 	.byte	0x04
	.zero		1


	//   ....[29]....
        /*02c4*/ 	.word	0x00000d10
        /*02c8*/ 	.word	0x000000ff
        /*02cc*/ 	.word	0x000000f0
        /*02d0*/ 	.short	0x0100
        /*02d2*/ 	.byte	0x04
	.zero		1


	//   ....[30]....
        /*02d4*/ 	.word	0x00000d20
        /*02d8*/ 	.word	0x000000ff
        /*02dc*/ 	.word	0x000000e8
        /*02e0*/ 	.short	0x0100
        /*02e2*/ 	.byte	0x04
	.zero		1


	//   ....[31]....
        /*02e4*/ 	.word	0x00000d30
        /*02e8*/ 	.word	0x000000ff
        /*02ec*/ 	.word	0x000000f8
        /*02f0*/ 	.short	0x0100
        /*02f2*/ 	.byte	0x04
	.zero		1


	//   ....[32]....
        /*02f4*/ 	.word	0x000019e0
        /*02f8*/ 	.word	0x00000003
        /*02fc*/ 	.word	0x000000f0
        /*0300*/ 	.short	0x010a
        /*0302*/ 	.byte	0xff
	.zero		1


	//   ....[33]....
        /*0304*/ 	.word	0x00001a10
        /*0308*/ 	.word	0x00000003
        /*030c*/ 	.word	0x000000e0
        /*0310*/ 	.short	0x0101
        /*0312*/ 	.byte	0xff
	.zero		1


	//   ....[34]....
        /*0314*/ 	.word	0x00001ae0
        /*0318*/ 	.word	0x000000ff
        /*031c*/ 	.word	0x00000020
        /*0320*/ 	.short	0x010a
        /*0322*/ 	.byte	0x04
	.zero		1


	//   ....[35]....
        /*0324*/ 	.word	0x00001b60
        /*0328*/ 	.word	0x000000ff
        /*032c*/ 	.word	0x00000020
        /*0330*/ 	.short	0x010a
        /*0332*/ 	.byte	0x21
	.zero		1


	//   ....[36]....
        /*0334*/ 	.word	0x00001d00
        /*0338*/ 	.word	0x000000ff
        /*033c*/ 	.word	0x00000020
        /*0340*/ 	.short	0x010a
        /*0342*/ 	.byte	0x05
	.zero		1


	//   ....[37]....
        /*0344*/ 	.word	0x00001ef0
        /*0348*/ 	.word	0x000000ff
        /*034c*/ 	.word	0x00000078
        /*0350*/ 	.short	0x0101
        /*0352*/ 	.byte	0x15
	.zero		1


	//   ....[38]....
        /*0354*/ 	.word	0x00001f10
        /*0358*/ 	.word	0x000000ff
        /*035c*/ 	.word	0x00000020
        /*0360*/ 	.short	0x010a
        /*0362*/ 	.byte	0x04
	.zero		1


	//   ....[39]....
        /*0364*/ 	.word	0x00001f90
        /*0368*/ 	.word	0x000000ff
        /*036c*/ 	.word	0x00000020
        /*0370*/ 	.short	0x010a
        /*0372*/ 	.byte	0x21
	.zero		1


	//   ....[40]....
        /*0374*/ 	.word	0x00002120
        /*0378*/ 	.word	0x000000ff
        /*037c*/ 	.word	0x00000020
        /*0380*/ 	.short	0x010a
        /*0382*/ 	.byte	0x05
	.zero		1


	//   ....[41]....
        /*0384*/ 	.word	0x00002330
        /*0388*/ 	.word	0x00000003
        /*038c*/ 	.word	0x00000080
        /*0390*/ 	.short	0x010a
        /*0392*/ 	.byte	0xff
	.zero		1


	//   ....[42]....
        /*0394*/ 	.word	0x00002480
        /*0398*/ 	.word	0x00000000
        /*039c*/ 	.word	0x00000000
        /*03a0*/ 	.short	0x0101
        /*03a2*/ 	.byte	0xff
	.zero		1


	//   ....[43]....
        /*03a4*/ 	.word	0x00002a40
        /*03a8*/ 	.word	0x000000ff
        /*03ac*/ 	.word	0x00000000
        /*03b0*/ 	.short	0x010a
        /*03b2*/ 	.byte	0x04
	.zero		1


	//   ....[44]....
        /*03b4*/ 	.word	0x00002ad0
        /*03b8*/ 	.word	0x000000ff
        /*03bc*/ 	.word	0x00000000
        /*03c0*/ 	.short	0x010a
        /*03c2*/ 	.byte	0x05
	.zero		1


	//   ....[45]....
        /*03c4*/ 	.word	0x00002b60
        /*03c8*/ 	.word	0x000000ff
        /*03cc*/ 	.word	0x00000000
        /*03d0*/ 	.short	0x010a
        /*03d2*/ 	.byte	0x05
	.zero		1


	//   ....[46]....
        /*03d4*/ 	.word	0x00002c00
        /*03d8*/ 	.word	0x00000000
        /*03dc*/ 	.word	0x00000000
        /*03e0*/ 	.short	0x010a
        /*03e2*/ 	.byte	0xff
	.zero		1


	//   ....[47]....
        /*03e4*/ 	.word	0x00002d20
        /*03e8*/ 	.word	0x00000002
        /*03ec*/ 	.word	0x000000e0
        /*03f0*/ 	.short	0x010a
        /*03f2*/ 	.byte	0xff
	.zero		1


	//   ....[48]....
        /*03f4*/ 	.word	0x00002d80
        /*03f8*/ 	.word	0x00000004
        /*03fc*/ 	.word	0x00000000
        /*0400*/ 	.short	0x0101
        /*0402*/ 	.byte	0xff
	.zero		1


	//   ....[49]....
        /*0404*/ 	.word	0x00002da0
        /*0408*/ 	.word	0x000000ff
        /*040c*/ 	.word	0x00000090
        /*0410*/ 	.short	0x010a
        /*0412*/ 	.byte	0x04
	.zero		1


	//   ....[50]....
        /*0414*/ 	.word	0x00002ec0
        /*0418*/ 	.word	0x00000002
        /*041c*/ 	.word	0x00000080
        /*0420*/ 	.short	0x010a
        /*0422*/ 	.byte	0xff
	.zero		1


	//   ....[51]....
        /*0424*/ 	.word	0x00002fd0
        /*0428*/ 	.word	0x00000002
        /*042c*/ 	.word	0x00000000
        /*0430*/ 	.short	0x0101
        /*0432*/ 	.byte	0xff
	.zero		1


	//   ....[52]....
        /*0434*/ 	.word	0x00003060
        /*0438*/ 	.word	0x000000ff
        /*043c*/ 	.word	0x00000090
        /*0440*/ 	.short	0x0106
        /*0442*/ 	.byte	0x04
	.zero		1


	//   ....[53]....
        /*0444*/ 	.word	0x00003080
        /*0448*/ 	.word	0x000000ff
        /*044c*/ 	.word	0x00000090
        /*0450*/ 	.short	0x010a
        /*0452*/ 	.byte	0x04
	.zero		1


	//   ....[54]....
        /*0454*/ 	.word	0x00003110
        /*0458*/ 	.word	0x000000ff
        /*045c*/ 	.word	0x00000090
        /*0460*/ 	.short	0x0106
        /*0462*/ 	.byte	0x07
	.zero		1


	//   ....[55]....
        /*0464*/ 	.word	0x00003150
        /*0468*/ 	.word	0x00000000
        /*046c*/ 	.word	0x00000090
        /*0470*/ 	.short	0x010a
        /*0472*/ 	.byte	0xff
	.zero		1


	//   ....[56]....
        /*0474*/ 	.word	0x00003720
        /*0478*/ 	.word	0x00000000
        /*047c*/ 	.word	0x00000080
        /*0480*/ 	.short	0x010a
        /*0482*/ 	.byte	0xff
	.zero		1


	//   ....[57]....
        /*0484*/ 	.word	0x00003830
        /*0488*/ 	.word	0x00000003
        /*048c*/ 	.word	0x00000000
        /*0490*/ 	.short	0x0101
        /*0492*/ 	.byte	0xff
	.zero		1


	//   ....[58]....
        /*0494*/ 	.word	0x00003840
        /*0498*/ 	.word	0x000000ff
        /*049c*/ 	.word	0x00000000
        /*04a0*/ 	.short	0x010a
        /*04a2*/ 	.byte	0x04
	.zero		1


	//   ....[59]....
        /*04a4*/ 	.word	0x00003860
        /*04a8*/ 	.word	0x000000ff
        /*04ac*/ 	.word	0x000000c0
        /*04b0*/ 	.short	0x010a
        /*04b2*/ 	.byte	0x2d
	.zero		1


	//   ....[60]....
        /*04b4*/ 	.word	0x00003930
        /*04b8*/ 	.word	0x000000ff
        /*04bc*/ 	.word	0x00000000
        /*04c0*/ 	.short	0x010a
        /*04c2*/ 	.byte	0x07
	.zero		1


	//   ....[61]....
        /*04c4*/ 	.word	0x00003a70
        /*04c8*/ 	.word	0x000000ff
        /*04cc*/ 	.word	0x00000000
        /*04d0*/ 	.short	0x010a
        /*04d2*/ 	.byte	0x04
	.zero		1


	//   ....[62]....
        /*04d4*/ 	.word	0x00003e40
        /*04d8*/ 	.word	0x000000ff
        /*04dc*/ 	.word	0x00000000
        /*04e0*/ 	.short	0x010a
        /*04e2*/ 	.byte	0x04
	.zero		1


	//   ....[63]....
        /*04e4*/ 	.word	0x00003ed0
        /*04e8*/ 	.word	0x000000ff
        /*04ec*/ 	.word	0x00000000
        /*04f0*/ 	.short	0x010a
        /*04f2*/ 	.byte	0x05
	.zero		1


	//   ....[64]....
        /*04f4*/ 	.word	0x00003f60
        /*04f8*/ 	.word	0x000000ff
        /*04fc*/ 	.word	0x00000000
        /*0500*/ 	.short	0x010a
        /*0502*/ 	.byte	0x05
	.zero		1


	//   ....[65]....
        /*0504*/ 	.word	0x00003ff0
        /*0508*/ 	.word	0x000000ff
        /*050c*/ 	.word	0x00000000
        /*0510*/ 	.short	0x010a
        /*0512*/ 	.byte	0x04
	.zero		1


	//   ....[66]....
        /*0514*/ 	.word	0x00004480
        /*0518*/ 	.word	0x0000000c
        /*051c*/ 	.word	0x00000080
        /*0520*/ 	.short	0x010a
        /*0522*/ 	.byte	0xff
	.zero		1


	//   ....[67]....
        /*0524*/ 	.word	0x000045f0
        /*0528*/ 	.word	0x00000000
        /*052c*/ 	.word	0x00000000
        /*0530*/ 	.short	0x0101
        /*0532*/ 	.byte	0xff
	.zero		1


	//   ....[68]....
        /*0534*/ 	.word	0x00004a70
        /*0538*/ 	.word	0x000000ff
        /*053c*/ 	.word	0x00000078
        /*0540*/ 	.short	0x010a
        /*0542*/ 	.byte	0x18
	.zero		1


	//   ....[69]....
        /*0544*/ 	.word	0x00004c30
        /*0548*/ 	.word	0x000000ff
        /*054c*/ 	.word	0x00000058
        /*0550*/ 	.short	0x010a
        /*0552*/ 	.byte	0x04
	.zero		1


	//   ....[70]....
        /*0554*/ 	.word	0x00004e00
        /*0558*/ 	.word	0x000000ff
        /*055c*/ 	.word	0x00000040
        /*0560*/ 	.short	0x010b
        /*0562*/ 	.byte	0x04
	.zero		1


	//   ....[71]....
        /*0564*/ 	.word	0x00004e10
        /*0568*/ 	.word	0x000000ff
        /*056c*/ 	.word	0x00000000
        /*0570*/ 	.short	0x0101
        /*0572*/ 	.byte	0x14
	.zero		1


	//   ....[72]....
        /*0574*/ 	.word	0x00004e20
        /*0578*/ 	.word	0x000000ff
        /*057c*/ 	.word	0x00000058
        /*0580*/ 	.short	0x010a
        /*0582*/ 	.byte	0x05
	.zero		1


	//   ....[73]....
        /*0584*/ 	.word	0x00005010
        /*0588*/ 	.word	0x000000ff
        /*058c*/ 	.word	0x00000040
        /*0590*/ 	.short	0x010b
        /*0592*/ 	.byte	0x05
	.zero		1


	//   ....[74]....
        /*0594*/ 	.word	0x00005020
        /*0598*/ 	.word	0x000000ff
        /*059c*/ 	.word	0x00000000
        /*05a0*/ 	.short	0x0101
        /*05a2*/ 	.byte	0x04
	.zero		1


	//   ....[75]....
        /*05a4*/ 	.word	0x000050c0
        /*05a8*/ 	.word	0x000000ff
        /*05ac*/ 	.word	0x00000000
        /*05b0*/ 	.short	0x010a
        /*05b2*/ 	.byte	0x04
	.zero		1


	//   ....[76]....
        /*05b4*/ 	.word	0x00005150
        /*05b8*/ 	.word	0x000000ff
        /*05bc*/ 	.word	0x00000000
        /*05c0*/ 	.short	0x010a
        /*05c2*/ 	.byte	0x05
	.zero		1


	//   ....[77]....
        /*05c4*/ 	.word	0x000051f0
        /*05c8*/ 	.word	0x00000000
        /*05cc*/ 	.word	0x00000000
        /*05d0*/ 	.short	0x010a
        /*05d2*/ 	.byte	0xff
	.zero		1


	//   ....[78]....
        /*05d4*/ 	.word	0x00005540
        /*05d8*/ 	.word	0x00000000
        /*05dc*/ 	.word	0x00000080
        /*05e0*/ 	.short	0x010a
        /*05e2*/ 	.byte	0xff
	.zero		1


	//   ....[79]....
        /*05e4*/ 	.word	0x00005610
        /*05e8*/ 	.word	0x00000000
        /*05ec*/ 	.word	0x00000000
        /*05f0*/ 	.short	0x0101
        /*05f2*/ 	.byte	0xff
	.zero		1


	//   ....[80]....
        /*05f4*/ 	.word	0x000062b0
        /*05f8*/ 	.word	0x00000000
        /*05fc*/ 	.word	0x00000040
        /*0600*/ 	.short	0x010a
        /*0602*/ 	.byte	0xff
	.zero		1


	//   ....[81]....
        /*0604*/ 	.word	0x00006320
        /*0608*/ 	.word	0x0000006c
        /*060c*/ 	.word	0x000000a0
        /*0610*/ 	.short	0x010a
        /*0612*/ 	.byte	0xff
	.zero		1


	//   ....[82]....
        /*0614*/ 	.word	0x00006410
        /*0618*/ 	.word	0x00000000
        /*061c*/ 	.word	0x00000040
        /*0620*/ 	.short	0x010a
        /*0622*/ 	.byte	0xff
	.zero		1


	//   ....[83]....
        /*0624*/ 	.word	0x00006540
        /*0628*/ 	.word	0x0000006c
        /*062c*/ 	.word	0x000000a0
        /*0630*/ 	.short	0x010a
        /*0632*/ 	.byte	0xff
	.zero		1


	//   ....[84]....
        /*0634*/ 	.word	0x00007070
        /*0638*/ 	.word	0x00000000
        /*063c*/ 	.word	0x00000000
        /*0640*/ 	.short	0x0101
        /*0642*/ 	.byte	0xff
	.zero		1


	//   ....[85]....
        /*0644*/ 	.word	0x00007080
        /*0648*/ 	.word	0x00000002
        /*064c*/ 	.word	0x00000040
        /*0650*/ 	.short	0x010a
        /*0652*/ 	.byte	0xff
	.zero		1


	//   ....[86]....
        /*0654*/ 	.word	0x00007150
        /*0658*/ 	.word	0x00000002
        /*065c*/ 	.word	0x00000040
        /*0660*/ 	.short	0x010a
        /*0662*/ 	.byte	0xff
	.zero		1


	//   ....[87]....
        /*0664*/ 	.word	0x000074d0
        /*0668*/ 	.word	0x000000ff
        /*066c*/ 	.word	0x00000000
        /*0670*/ 	.short	0x0101
        /*0672*/ 	.byte	0x05
	.zero		1


	//   ....[88]....
        /*0674*/ 	.word	0x00007e00
        /*0678*/ 	.word	0x00000002
        /*067c*/ 	.word	0x00000000
        /*0680*/ 	.short	0x0101
        /*0682*/ 	.byte	0xff
	.zero		1


	//   ....[89]....
        /*0684*/ 	.word	0x000080b0
        /*0688*/ 	.word	0x000000ff
        /*068c*/ 	.word	0x00000000
        /*0690*/ 	.short	0x0101
        /*0692*/ 	.byte	0x04
	.zero		1


	//   ....[90]....
        /*0694*/ 	.word	0x000080d0
        /*0698*/ 	.word	0x00000003
        /*069c*/ 	.word	0x000000f0
        /*06a0*/ 	.short	0x010a
        /*06a2*/ 	.byte	0xff
	.zero		1


	//   ....[91]....
        /*06a4*/ 	.word	0x00008130
        /*06a8*/ 	.word	0x00000000
        /*06ac*/ 	.word	0x00000020
        /*06b0*/ 	.short	0x010a
        /*06b2*/ 	.byte	0xff
	.zero		1


	//   ....[92]....
        /*06b4*/ 	.word	0x00008190
        /*06b8*/ 	.word	0x00000000
        /*06bc*/ 	.word	0x00000020
        /*06c0*/ 	.short	0x010a
        /*06c2*/ 	.byte	0xff
	.zero		1


	//   ....[93]....
        /*06c4*/ 	.word	0x000081e0
        /*06c8*/ 	.word	0x00000003
        /*06cc*/ 	.word	0x00000080
        /*06d0*/ 	.short	0x010a
        /*06d2*/ 	.byte	0xff
	.zero		1


	//   ....[94]....
        /*06d4*/ 	.word	0x00008240
        /*06d8*/ 	.word	0x00000000
        /*06dc*/ 	.word	0x00000000
        /*06e0*/ 	.short	0x010a
        /*06e2*/ 	.byte	0xff
	.zero		1


	//   ....[95]....
        /*06e4*/ 	.word	0x000082a0
        /*06e8*/ 	.word	0x00000000
        /*06ec*/ 	.word	0x00000000
        /*06f0*/ 	.short	0x010a
        /*06f2*/ 	.byte	0xff
	.zero		1


	//   ....[96]....
        /*06f4*/ 	.word	0x00008300
        /*06f8*/ 	.word	0x00000000
        /*06fc*/ 	.word	0x00000000
        /*0700*/ 	.short	0x010a
        /*0702*/ 	.byte	0xff
	.zero		1


	//   ....[97]....
        /*0704*/ 	.word	0x00008350
        /*0708*/ 	.word	0x00000002
        /*070c*/ 	.word	0x000000e0
        /*0710*/ 	.short	0x010a
        /*0712*/ 	.byte	0xff
	.zero		1


	//   ....[98]....
        /*0714*/ 	.word	0x000083b0
        /*0718*/ 	.word	0x00000002
        /*071c*/ 	.word	0x00000090
        /*0720*/ 	.short	0x010a
        /*0722*/ 	.byte	0xff
	.zero		1


	//   ....[99]....
        /*0724*/ 	.word	0x00008400
        /*0728*/ 	.word	0x00000002
        /*072c*/ 	.word	0x00000080
        /*0730*/ 	.short	0x010a
        /*0732*/ 	.byte	0xff
	.zero		1


	//   ....[100]....
        /*0734*/ 	.word	0x00008460
        /*0738*/ 	.word	0x00000000
        /*073c*/ 	.word	0x00000090
        /*0740*/ 	.short	0x010a
        /*0742*/ 	.byte	0xff
	.zero		1


	//   ....[101]....
        /*0744*/ 	.word	0x000084b0
        /*0748*/ 	.word	0x00000000
        /*074c*/ 	.word	0x00000080
        /*0750*/ 	.short	0x010a
        /*0752*/ 	.byte	0xff
	.zero		1


	//   ....[102]....
        /*0754*/ 	.word	0x00008510
        /*0758*/ 	.word	0x00000003
        /*075c*/ 	.word	0x000000c0
        /*0760*/ 	.short	0x010a
        /*0762*/ 	.byte	0xff
	.zero		1


	//   ....[103]....
        /*0764*/ 	.word	0x00008570
        /*0768*/ 	.word	0x00000000
        /*076c*/ 	.word	0x00000000
        /*0770*/ 	.short	0x010a
        /*0772*/ 	.byte	0xff
	.zero		1


	//   ....[104]....
        /*0774*/ 	.word	0x000085d0
        /*0778*/ 	.word	0x00000000
        /*077c*/ 	.word	0x00000000
        /*0780*/ 	.short	0x010a
        /*0782*/ 	.byte	0xff
	.zero		1


	//   ....[105]....
        /*0784*/ 	.word	0x00008630
        /*0788*/ 	.word	0x00000000
        /*078c*/ 	.word	0x00000000
        /*0790*/ 	.short	0x010a
        /*0792*/ 	.byte	0xff
	.zero		1


	//   ....[106]....
        /*0794*/ 	.word	0x00008690
        /*0798*/ 	.word	0x00000000
        /*079c*/ 	.word	0x00000000
        /*07a0*/ 	.short	0x010a
        /*07a2*/ 	.byte	0xff
	.zero		1


	//   ....[107]....
        /*07a4*/ 	.word	0x000086f0
        /*07a8*/ 	.word	0x00000000
        /*07ac*/ 	.word	0x00000000
        /*07b0*/ 	.short	0x010a
        /*07b2*/ 	.byte	0xff
	.zero		1


	//   ....[108]....
        /*07b4*/ 	.word	0x00008740
        /*07b8*/ 	.word	0x0000000c
        /*07bc*/ 	.word	0x00000080
        /*07c0*/ 	.short	0x010a
        /*07c2*/ 	.byte	0xff
	.zero		1


	//   ....[109]....
        /*07c4*/ 	.word	0x000087a0
        /*07c8*/ 	.word	0x00000000
        /*07cc*/ 	.word	0x00000078
        /*07d0*/ 	.short	0x010a
        /*07d2*/ 	.byte	0xff
	.zero		1


	//   ....[110]....
        /*07d4*/ 	.word	0x00008800
        /*07d8*/ 	.word	0x00000000
        /*07dc*/ 	.word	0x00000058
        /*07e0*/ 	.short	0x010a
        /*07e2*/ 	.byte	0xff
	.zero		1


	//   ....[111]....
        /*07e4*/ 	.word	0x00008860
        /*07e8*/ 	.word	0x00000009
        /*07ec*/ 	.word	0x00000058
        /*07f0*/ 	.short	0x010a
        /*07f2*/ 	.byte	0xff
	.zero		1


	//   ....[112]....
        /*07f4*/ 	.word	0x000088c0
        /*07f8*/ 	.word	0x00000000
        /*07fc*/ 	.word	0x00000000
        /*0800*/ 	.short	0x010a
        /*0802*/ 	.byte	0xff
	.zero		1


	//   ....[113]....
        /*0804*/ 	.word	0x00008920
        /*0808*/ 	.word	0x00000000
        /*080c*/ 	.word	0x00000000
        /*0810*/ 	.short	0x010a
        /*0812*/ 	.byte	0xff
	.zero		1


	//   ....[114]....
        /*0814*/ 	.word	0x00008970
        /*0818*/ 	.word	0x00000000
        /*081c*/ 	.word	0x00000080
        /*0820*/ 	.short	0x010a
        /*0822*/ 	.byte	0xff
	.zero		1


	//   ....[115]....
        /*0824*/ 	.word	0x000089c0
        /*0828*/ 	.word	0x00000000
        /*082c*/ 	.word	0x00000040
        /*0830*/ 	.short	0x010a
        /*0832*/ 	.byte	0xff
	.zero		1


	//   ....[116]....
        /*0834*/ 	.word	0x00008a10
        /*0838*/ 	.word	0x0000006c
        /*083c*/ 	.word	0x000000a0
        /*0840*/ 	.short	0x010a
        /*0842*/ 	.byte	0xff
	.zero		1


	//   ....[117]....
        /*0844*/ 	.word	0x00008a60
        /*0848*/ 	.word	0x00000002
        /*084c*/ 	.word	0x00000040
        /*0850*/ 	.short	0x010a
        /*0852*/ 	.byte	0xff
	.zero		1


	//----- nvinfo : EIATTR_NUM_MBARRIERS
	.align		4
.L_47:
        /*0854*/ 	.byte	0x03, 0x38
        /*0856*/ 	.short	0x0020


	//----- nvinfo : EIATTR_EXIT_INSTR_OFFSETS
	.align		4
        /*0858*/ 	.byte	0x04, 0x1c
        /*085a*/ 	.short	(.L_49 - .L_48)


	//   ....[0]....
.L_48:
        /*085c*/ 	.word	0x00002c30


	//   ....[1]....
        /*0860*/ 	.word	0x00003120


	//   ....[2]....
        /*0864*/ 	.word	0x00003180


	//   ....[3]....
        /*0868*/ 	.word	0x00004250


	//   ....[4]....
        /*086c*/ 	.word	0x00005220


	//   ....[5]....
        /*0870*/ 	.word	0x00005260


	//   ....[6]....
        /*0874*/ 	.word	0x00007fa0


	//   ....[7]....
        /*0878*/ 	.word	0x00008020


	//   ....[8]....
        /*087c*/ 	.word	0x00008050


	//   ....[9]....
        /*0880*/ 	.word	0x000080c0


	//----- nvinfo : EIATTR_MAX_THREADS
	.align		4
.L_49:
        /*0884*/ 	.byte	0x04, 0x05
        /*0886*/ 	.short	(.L_51 - .L_50)
.L_50:
        /*0888*/ 	.word	0x00000100
        /*088c*/ 	.word	0x00000001
        /*0890*/ 	.word	0x00000001


	//----- nvinfo : EIATTR_CRS_STACK_SIZE
	.align		4
.L_51:
        /*0894*/ 	.byte	0x04, 0x1e
        /*0896*/ 	.short	(.L_53 - .L_52)
.L_52:
        /*0898*/ 	.word	0x00000000


	//----- nvinfo : EIATTR_CBANK_PARAM_SIZE
	.align		4
.L_53:
        /*089c*/ 	.byte	0x03, 0x19
        /*089e*/ 	.short	0x0800


	//----- nvinfo : EIATTR_PARAM_CBANK
	.align		4
        /*08a0*/ 	.byte	0x04, 0x0a
        /*08a2*/ 	.short	(.L_55 - .L_54)
	.align		4
.L_54:
        /*08a4*/ 	.word	index@(.nv.constant0._ZN7cutlass13device_kernelINS_4gemm6kernel13GemmUniversalIN4cute5tupleIJiiiiEEENS1_10collective13CollectiveMmaINS1_35MainloopSm100TmaUmmaWarpSpecializedILi4ELi2ELi4ENS5_IJNS4_1CILi1EEENSA_ILi8EEESB_EEEEENS5_IJNSA_ILi128EEENSA_ILi64EEESF_EEENS_10bfloat16_tENS5_IJlSB_lEEESI_SJ_NS4_8TiledMMAINS4_8MMA_AtomIJNS4_20SM100_MMA_F16BF16_SSISI_SI_fLi128ELi64ELNS4_4UMMA5MajorE0ELSO_0ELNSN_7ScaleInE0ELSP_0EEEEEENS4_6LayoutINS5_IJSB_SB_SB_EEENS5_IJNSA_ILi0EEESU_SU_EEEEENS5_IJNS4_10UnderscoreESX_SX_EEEEENS4_23SM90_TMA_LOAD_MULTICASTENS4_14ComposedLayoutINS4_7SwizzleILi3ELi4ELi3EEENS4_18smem_ptr_flag_bitsILi16EEENSS_INS5_IJSC_SG_EEENS5_IJSG_SB_EEEEEEEvNS4_8identityENS4_13SM90_TMA_LOADES19_vS1A_EENS_8epilogue10collective18CollectiveEpilogueINS1D_23Sm100TmaWarpSpecializedILi3ELi2ELi32ELb1ELb0EEEJSH_NS5_IJNSS_ISF_SB_EENSS_INSA_ILi32EEESB_EEEEESI_SJ_SI_SJ_NS1D_6fusion15FusionCallbacksIS1H_NS1M_17LinearCombinationISI_fSI_fLNS_15FloatRoundStyleE2EEESH_S1L_JEEENS4_5SM1004TMEM4LOAD26SM100_TMEM_LOAD_32dp32b32xES1B_NS11_INS12_ILi2ELi4ELi3EEES15_NSS_INS5_IJSC_S1J_EEENS5_IJS1J_SB_EEEEEEENS4_39AutoVectorizingCopyWithAssumedAlignmentILi128EEENS4_14SM90_TMA_STOREES20_S22_S22_EEEvvEEEEvNT_6ParamsE)
        /*08a8*/ 	.short	0x0380
        /*08aa*/ 	.short	0x0800


	//----- nvinfo : EIATTR_SW_WAR
	.align		4
.L_55:
        /*08ac*/ 	.byte	0x04, 0x36
        /*08ae*/ 	.short	(.L_57 - .L_56)
.L_56:
        /*08b0*/ 	.word	0x00000008
.L_57:


//--------------------- .nv.callgraph             --------------------------
	.section	.nv.callgraph,"",@"SHT_CUDA_CALLGRAPH"
	.align	4
	.sectionentsize	8
	.align		4
        /*0000*/ 	.word	0x00000000
	.align		4
        /*0004*/ 	.word	0xffffffff
	.align		4
        /*0008*/ 	.word	index@(_ZN7cutlass13device_kernelINS_4gemm6kernel13GemmUniversalIN4cute5tupleIJiiiiEEENS1_10collective13CollectiveMmaINS1_35MainloopSm100TmaUmmaWarpSpecializedILi4ELi2ELi4ENS5_IJNS4_1CILi1EEENSA_ILi8EEESB_EEEEENS5_IJNSA_ILi128EEENSA_ILi64EEESF_EEENS_10bfloat16_tENS5_IJlSB_lEEESI_SJ_NS4_8TiledMMAINS4_8MMA_AtomIJNS4_20SM100_MMA_F16BF16_SSISI_SI_fLi128ELi64ELNS4_4UMMA5MajorE0ELSO_0ELNSN_7ScaleInE0ELSP_0EEEEEENS4_6LayoutINS5_IJSB_SB_SB_EEENS5_IJNSA_ILi0EEESU_SU_EEEEENS5_IJNS4_10UnderscoreESX_SX_EEEEENS4_23SM90_TMA_LOAD_MULTICASTENS4_14ComposedLayoutINS4_7SwizzleILi3ELi4ELi3EEENS4_18smem_ptr_flag_bitsILi16EEENSS_INS5_IJSC_SG_EEENS5_IJSG_SB_EEEEEEEvNS4_8identityENS4_13SM90_TMA_LOADES19_vS1A_EENS_8epilogue10collective18CollectiveEpilogueINS1D_23Sm100TmaWarpSpecializedILi3ELi2ELi32ELb1ELb0EEEJSH_NS5_IJNSS_ISF_SB_EENSS_INSA_ILi32EEESB_EEEEESI_SJ_SI_SJ_NS1D_6fusion15FusionCallbacksIS1H_NS1M_17LinearCombinationISI_fSI_fLNS_15FloatRoundStyleE2EEESH_S1L_JEEENS4_5SM1004TMEM4LOAD26SM100_TMEM_LOAD_32dp32b32xES1B_NS11_INS12_ILi2ELi4ELi3EEES15_NSS_INS5_IJSC_S1J_EEENS5_IJS1J_SB_EEEEEEENS4_39AutoVectorizingCopyWithAssumedAlignmentILi128EEENS4_14SM90_TMA_STOREES20_S22_S22_EEEvvEEEEvNT_6ParamsE)
	.align		4
        /*000c*/ 	.word	index@(__assertfail)
	.align		4
        /*0010*/ 	.word	0x00000000
	.align		4
        /*0014*/ 	.word	0xfffffffe
	.align		4
        /*0018*/ 	.word	0x00000000
	.align		4
        /*001c*/ 	.word	0xfffffffd
	.align		4
        /*0020*/ 	.word	0x00000000
	.align		4
        /*0024*/ 	.word	0xfffffffc


//--------------------- .nv.constant4             --------------------------
	.section	.nv.constant4,"a",@progbits
	.align	8
	.align		8
.nv.constant4:
        /*0000*/ 	.dword	__assertfail
	.align		8
        /*0008*/ 	.dword	__unnamed_1
	.align		8
        /*0010*/ 	.dword	__unnamed_2
	.align		8
        /*0018*/ 	.dword	_ZN40_INTERNAL_2b1b2fb6_4_k_cu_3af2633d_339174cuda3std3__45__cpo5beginE
	.align		8
        /*0020*/ 	.dword	_ZN40_INTERNAL_2b1b2fb6_4_k_cu_3af2633d_339174cuda3std3__45__cpo3endE
	.align		8
        /*0028*/ 	.dword	_ZN40_INTERNAL_2b1b2fb6_4_k_cu_3af2633d_339174cuda3std3__45__cpo6cbeginE
	.align		8
        /*0030*/ 	.dword	_ZN40_INTERNAL_2b1b2fb6_4_k_cu_3af2633d_339174cuda3std3__45__cpo4cendE
	.align		8
        /*0038*/ 	.dword	_ZN40_INTERNAL_2b1b2fb6_4_k_cu_3af2633d_339174cuda3std3__442_GLOBAL__N__2b1b2fb6_4_k_cu_3af2633d_339176ignoreE
	.align		8
        /*0040*/ 	.dword	_ZN40_INTERNAL_2b1b2fb6_4_k_cu_3af2633d_339174cuda3std3__419piecewise_constructE
	.align		8
        /*0048*/ 	.dword	_ZN40_INTERNAL_2b1b2fb6_4_k_cu_3af2633d_339174cuda3std3__48in_placeE
	.align		8
        /*0050*/ 	.dword	_ZN40_INTERNAL_2b1b2fb6_4_k_cu_3af2633d_339174cuda3std6ranges3__45__cpo4swapE
	.align		8
        /*0058*/ 	.dword	_ZN40_INTERNAL_2b1b2fb6_4_k_cu_3af2633d_339174cuda3std6ranges3__45__cpo9iter_moveE
	.align		8
        /*0060*/ 	.dword	_ZN40_INTERNAL_2b1b2fb6_4_k_cu_3af2633d_339174cute7productE
	.align		8
        /*0068*/ 	.dword	_ZN40_INTERNAL_2b1b2fb6_4_k_cu_3af2633d_339174cute1_E
	.align		8
        /*0070*/ 	.dword	$str$25
	.align		8
        /*0078*/ 	.dword	$str$26
	.align		8
        /*0080*/ 	.dword	$str$27
	.align		8
        /*0088*/ 	.dword	$str$28


//--------------------- .text._ZN7cutlass13device_kernelINS_4gemm6kernel13GemmUniversalIN4cute5tupleIJiiiiEEENS1_10collective13CollectiveMmaINS1_35MainloopSm100TmaUmmaWarpSpecializedILi4ELi2ELi4ENS5_IJNS4_1CILi1EEENSA_ILi8EEESB_EEEEENS5_IJNSA_ILi128EEENSA_ILi64EEESF_EEENS_10bfloat16_tENS5_IJlSB_lEEESI_SJ_NS4_8TiledMMAINS4_8MMA_AtomIJNS4_20SM100_MMA_F16BF16_SSISI_SI_fLi128ELi64ELNS4_4UMMA5MajorE0ELSO_0ELNSN_7ScaleInE0ELSP_0EEEEEENS4_6LayoutINS5_IJSB_SB_SB_EEENS5_IJNSA_ILi0EEESU_SU_EEEEENS5_IJNS4_10UnderscoreESX_SX_EEEEENS4_23SM90_TMA_LOAD_MULTICASTENS4_14ComposedLayoutINS4_7SwizzleILi3ELi4ELi3EEENS4_18smem_ptr_flag_bitsILi16EEENSS_INS5_IJSC_SG_EEENS5_IJSG_SB_EEEEEEEvNS4_8identityENS4_13SM90_TMA_LOADES19_vS1A_EENS_8epilogue10collective18CollectiveEpilogueINS1D_23Sm100TmaWarpSpecializedILi3ELi2ELi32ELb1ELb0EEEJSH_NS5_IJNSS_ISF_SB_EENSS_INSA_ILi32EEESB_EEEEESI_SJ_SI_SJ_NS1D_6fusion15FusionCallbacksIS1H_NS1M_17LinearCombinationISI_fSI_fLNS_15FloatRoundStyleE2EEESH_S1L_JEEENS4_5SM1004TMEM4LOAD26SM100_TMEM_LOAD_32dp32b32xES1B_NS11_INS12_ILi2ELi4ELi3EEES15_NSS_INS5_IJSC_S1J_EEENS5_IJS1J_SB_EEEEEEENS4_39AutoVectorizingCopyWithAssumedAlignmentILi128EEENS4_14SM90_TMA_STOREES20_S22_S22_EEEvvEEEEvNT_6ParamsE --------------------------
	.section	.text._ZN7cutlass13device_kernelINS_4gemm6kernel13GemmUniversalIN4cute5tupleIJiiiiEEENS1_10collective13CollectiveMmaINS1_35MainloopSm100TmaUmmaWarpSpecializedILi4ELi2ELi4ENS5_IJNS4_1CILi1EEENSA_ILi8EEESB_EEEEENS5_IJNSA_ILi128EEENSA_ILi64EEESF_EEENS_10bfloat16_tENS5_IJlSB_lEEESI_SJ_NS4_8TiledMMAINS4_8MMA_AtomIJNS4_20SM100_MMA_F16BF16_SSISI_SI_fLi128ELi64ELNS4_4UMMA5MajorE0ELSO_0ELNSN_7ScaleInE0ELSP_0EEEEEENS4_6LayoutINS5_IJSB_SB_SB_EEENS5_IJNSA_ILi0EEESU_SU_EEEEENS5_IJNS4_10UnderscoreESX_SX_EEEEENS4_23SM90_TMA_LOAD_MULTICASTENS4_14ComposedLayoutINS4_7SwizzleILi3ELi4ELi3EEENS4_18smem_ptr_flag_bitsILi16EEENSS_INS5_IJSC_SG_EEENS5_IJSG_SB_EEEEEEEvNS4_8identityENS4_13SM90_TMA_LOADES19_vS1A_EENS_8epilogue10collective18CollectiveEpilogueINS1D_23Sm100TmaWarpSpecializedILi3ELi2ELi32ELb1ELb0EEEJSH_NS5_IJNSS_ISF_SB_EENSS_INSA_ILi32EEESB_EEEEESI_SJ_SI_SJ_NS1D_6fusion15FusionCallbacksIS1H_NS1M_17LinearCombinationISI_fSI_fLNS_15FloatRoundStyleE2EEESH_S1L_JEEENS4_5SM1004TMEM4LOAD26SM100_TMEM_LOAD_32dp32b32xES1B_NS11_INS12_ILi2ELi4ELi3EEES15_NSS_INS5_IJSC_S1J_EEENS5_IJS1J_SB_EEEEEEENS4_39AutoVectorizingCopyWithAssumedAlignmentILi128EEENS4_14SM90_TMA_STOREES20_S22_S22_EEEvvEEEEvNT_6ParamsE,"ax",@progbits
	.align	128
.text._ZN7cutlass13device_kernelINS_4gemm6kernel13GemmUniversalIN4cute5tupleIJiiiiEEENS1_10collective13CollectiveMmaINS1_35MainloopSm100TmaUmmaWarpSpecializedILi4ELi2ELi4ENS5_IJNS4_1CILi1EEENSA_ILi8EEESB_EEEEENS5_IJNSA_ILi128EEENSA_ILi64EEESF_EEENS_10bfloat16_tENS5_IJlSB_lEEESI_SJ_NS4_8TiledMMAINS4_8MMA_AtomIJNS4_20SM100_MMA_F16BF16_SSISI_SI_fLi128ELi64ELNS4_4UMMA5MajorE0ELSO_0ELNSN_7ScaleInE0ELSP_0EEEEEENS4_6LayoutINS5_IJSB_SB_SB_EEENS5_IJNSA_ILi0EEESU_SU_EEEEENS5_IJNS4_10UnderscoreESX_SX_EEEEENS4_23SM90_TMA_LOAD_MULTICASTENS4_14ComposedLayoutINS4_7SwizzleILi3ELi4ELi3EEENS4_18smem_ptr_flag_bitsILi16EEENSS_INS5_IJSC_SG_EEENS5_IJSG_SB_EEEEEEEvNS4_8identityENS4_13SM90_TMA_LOADES19_vS1A_EENS_8epilogue10collective18CollectiveEpilogueINS1D_23Sm100TmaWarpSpecializedILi3ELi2ELi32ELb1ELb0EEEJSH_NS5_IJNSS_ISF_SB_EENSS_INSA_ILi32EEESB_EEEEESI_SJ_SI_SJ_NS1D_6fusion15FusionCallbacksIS1H_NS1M_17LinearCombinationISI_fSI_fLNS_15FloatRoundStyleE2EEESH_S1L_JEEENS4_5SM1004TMEM4LOAD26SM100_TMEM_LOAD_32dp32b32xES1B_NS11_INS12_ILi2ELi4ELi3EEES15_NSS_INS5_IJSC_S1J_EEENS5_IJS1J_SB_EEEEEEENS4_39AutoVectorizingCopyWithAssumedAlignmentILi128EEENS4_14SM90_TMA_STOREES20_S22_S22_EEEvvEEEEvNT_6ParamsE:
        .type           _ZN7cutlass13device_kernelINS_4gemm6kernel13GemmUniversalIN4cute5tupleIJiiiiEEENS1_10collective13CollectiveMmaINS1_35MainloopSm100TmaUmmaWarpSpecializedILi4ELi2ELi4ENS5_IJNS4_1CILi1EEENSA_ILi8EEESB_EEEEENS5_IJNSA_ILi128EEENSA_ILi64EEESF_EEENS_10bfloat16_tENS5_IJlSB_lEEESI_SJ_NS4_8TiledMMAINS4_8MMA_AtomIJNS4_20SM100_MMA_F16BF16_SSISI_SI_fLi128ELi64ELNS4_4UMMA5MajorE0ELSO_0ELNSN_7ScaleInE0ELSP_0EEEEEENS4_6LayoutINS5_IJSB_SB_SB_EEENS5_IJNSA_ILi0EEESU_SU_EEEEENS5_IJNS4_10UnderscoreESX_SX_EEEEENS4_23SM90_TMA_LOAD_MULTICASTENS4_14ComposedLayoutINS4_7SwizzleILi3ELi4ELi3EEENS4_18smem_ptr_flag_bitsILi16EEENSS_INS5_IJSC_SG_EEENS5_IJSG_SB_EEEEEEEvNS4_8identityENS4_13SM90_TMA_LOADES19_vS1A_EENS_8epilogue10collective18CollectiveEpilogueINS1D_23Sm100TmaWarpSpecializedILi3ELi2ELi32ELb1ELb0EEEJSH_NS5_IJNSS_ISF_SB_EENSS_INSA_ILi32EEESB_EEEEESI_SJ_SI_SJ_NS1D_6fusion15FusionCallbacksIS1H_NS1M_17LinearCombinationISI_fSI_fLNS_15FloatRoundStyleE2EEESH_S1L_JEEENS4_5SM1004TMEM4LOAD26SM100_TMEM_LOAD_32dp32b32xES1B_NS11_INS12_ILi2ELi4ELi3EEES15_NSS_INS5_IJSC_S1J_EEENS5_IJS1J_SB_EEEEEEENS4_39AutoVectorizingCopyWithAssumedAlignmentILi128EEENS4_14SM90_TMA_STOREES20_S22_S22_EEEvvEEEEvNT_6ParamsE,@function
        .size           _ZN7cutlass13device_kernelINS_4gemm6kernel13GemmUniversalIN4cute5tupleIJiiiiEEENS1_10collective13CollectiveMmaINS1_35MainloopSm100TmaUmmaWarpSpecializedILi4ELi2ELi4ENS5_IJNS4_1CILi1EEENSA_ILi8EEESB_EEEEENS5_IJNSA_ILi128EEENSA_ILi64EEESF_EEENS_10bfloat16_tENS5_IJlSB_lEEESI_SJ_NS4_8TiledMMAINS4_8MMA_AtomIJNS4_20SM100_MMA_F16BF16_SSISI_SI_fLi128ELi64ELNS4_4UMMA5MajorE0ELSO_0ELNSN_7ScaleInE0ELSP_0EEEEEENS4_6LayoutINS5_IJSB_SB_SB_EEENS5_IJNSA_ILi0EEESU_SU_EEEEENS5_IJNS4_10UnderscoreESX_SX_EEEEENS4_23SM90_TMA_LOAD_MULTICASTENS4_14ComposedLayoutINS4_7SwizzleILi3ELi4ELi3EEENS4_18smem_ptr_flag_bitsILi16EEENSS_INS5_IJSC_SG_EEENS5_IJSG_SB_EEEEEEEvNS4_8identityENS4_13SM90_TMA_LOADES19_vS1A_EENS_8epilogue10collective18CollectiveEpilogueINS1D_23Sm100TmaWarpSpecializedILi3ELi2ELi32ELb1ELb0EEEJSH_NS5_IJNSS_ISF_SB_EENSS_INSA_ILi32EEESB_EEEEESI_SJ_SI_SJ_NS1D_6fusion15FusionCallbacksIS1H_NS1M_17LinearCombinationISI_fSI_fLNS_15FloatRoundStyleE2EEESH_S1L_JEEENS4_5SM1004TMEM4LOAD26SM100_TMEM_LOAD_32dp32b32xES1B_NS11_INS12_ILi2ELi4ELi3EEES15_NSS_INS5_IJSC_S1J_EEENS5_IJS1J_SB_EEEEEEENS4_39AutoVectorizingCopyWithAssumedAlignmentILi128EEENS4_14SM90_TMA_STOREES20_S22_S22_EEEvvEEEEvNT_6ParamsE,(.L_x_161 - _ZN7cutlass13device_kernelINS_4gemm6kernel13GemmUniversalIN4cute5tupleIJiiiiEEENS1_10collective13CollectiveMmaINS1_35MainloopSm100TmaUmmaWarpSpecializedILi4ELi2ELi4ENS5_IJNS4_1CILi1EEENSA_ILi8EEESB_EEEEENS5_IJNSA_ILi128EEENSA_ILi64EEESF_EEENS_10bfloat16_tENS5_IJlSB_lEEESI_SJ_NS4_8TiledMMAINS4_8MMA_AtomIJNS4_20SM100_MMA_F16BF16_SSISI_SI_fLi128ELi64ELNS4_4UMMA5MajorE0ELSO_0ELNSN_7ScaleInE0ELSP_0EEEEEENS4_6LayoutINS5_IJSB_SB_SB_EEENS5_IJNSA_ILi0EEESU_SU_EEEEENS5_IJNS4_10UnderscoreESX_SX_EEEEENS4_23SM90_TMA_LOAD_MULTICASTENS4_14ComposedLayoutINS4_7SwizzleILi3ELi4ELi3EEENS4_18smem_ptr_flag_bitsILi16EEENSS_INS5_IJSC_SG_EEENS5_IJSG_SB_EEEEEEEvNS4_8identityENS4_13SM90_TMA_LOADES19_vS1A_EENS_8epilogue10collective18CollectiveEpilogueINS1D_23Sm100TmaWarpSpecializedILi3ELi2ELi32ELb1ELb0EEEJSH_NS5_IJNSS_ISF_SB_EENSS_INSA_ILi32EEESB_EEEEESI_SJ_SI_SJ_NS1D_6fusion15FusionCallbacksIS1H_NS1M_17LinearCombinationISI_fSI_fLNS_15FloatRoundStyleE2EEESH_S1L_JEEENS4_5SM1004TMEM4LOAD26SM100_TMEM_LOAD_32dp32b32xES1B_NS11_INS12_ILi2ELi4ELi3EEES15_NSS_INS5_IJSC_S1J_EEENS5_IJS1J_SB_EEEEEEENS4_39AutoVectorizingCopyWithAssumedAlignmentILi128EEENS4_14SM90_TMA_STOREES20_S22_S22_EEEvvEEEEvNT_6ParamsE)
        .other          _ZN7cutlass13device_kernelINS_4gemm6kernel13GemmUniversalIN4cute5tupleIJiiiiEEENS1_10collective13CollectiveMmaINS1_35MainloopSm100TmaUmmaWarpSpecializedILi4ELi2ELi4ENS5_IJNS4_1CILi1EEENSA_ILi8EEESB_EEEEENS5_IJNSA_ILi128EEENSA_ILi64EEESF_EEENS_10bfloat16_tENS5_IJlSB_lEEESI_SJ_NS4_8TiledMMAINS4_8MMA_AtomIJNS4_20SM100_MMA_F16BF16_SSISI_SI_fLi128ELi64ELNS4_4UMMA5MajorE0ELSO_0ELNSN_7ScaleInE0ELSP_0EEEEEENS4_6LayoutINS5_IJSB_SB_SB_EEENS5_IJNSA_ILi0EEESU_SU_EEEEENS5_IJNS4_10UnderscoreESX_SX_EEEEENS4_23SM90_TMA_LOAD_MULTICASTENS4_14ComposedLayoutINS4_7SwizzleILi3ELi4ELi3EEENS4_18smem_ptr_flag_bitsILi16EEENSS_INS5_IJSC_SG_EEENS5_IJSG_SB_EEEEEEEvNS4_8identityENS4_13SM90_TMA_LOADES19_vS1A_EENS_8epilogue10collective18CollectiveEpilogueINS1D_23Sm100TmaWarpSpecializedILi3ELi2ELi32ELb1ELb0EEEJSH_NS5_IJNSS_ISF_SB_EENSS_INSA_ILi32EEESB_EEEEESI_SJ_SI_SJ_NS1D_6fusion15FusionCallbacksIS1H_NS1M_17LinearCombinationISI_fSI_fLNS_15FloatRoundStyleE2EEESH_S1L_JEEENS4_5SM1004TMEM4LOAD26SM100_TMEM_LOAD_32dp32b32xES1B_NS11_INS12_ILi2ELi4ELi3EEES15_NSS_INS5_IJSC_S1J_EEENS5_IJS1J_SB_EEEEEEENS4_39AutoVectorizingCopyWithAssumedAlignmentILi128EEENS4_14SM90_TMA_STOREES20_S22_S22_EEEvvEEEEvNT_6ParamsE,@"STO_CUDA_ENTRY STV_DEFAULT"
_ZN7cutlass13device_kernelINS_4gemm6kernel13GemmUniversalIN4cute5tupleIJiiiiEEENS1_10collective13CollectiveMmaINS1_35MainloopSm100TmaUmmaWarpSpecializedILi4ELi2ELi4ENS5_IJNS4_1CILi1EEENSA_ILi8EEESB_EEEEENS5_IJNSA_ILi128EEENSA_ILi64EEESF_EEENS_10bfloat16_tENS5_IJlSB_lEEESI_SJ_NS4_8TiledMMAINS4_8MMA_AtomIJNS4_20SM100_MMA_F16BF16_SSISI_SI_fLi128ELi64ELNS4_4UMMA5MajorE0ELSO_0ELNSN_7ScaleInE0ELSP_0EEEEEENS4_6LayoutINS5_IJSB_SB_SB_EEENS5_IJNSA_ILi0EEESU_SU_EEEEENS5_IJNS4_10UnderscoreESX_SX_EEEEENS4_23SM90_TMA_LOAD_MULTICASTENS4_14ComposedLayoutINS4_7SwizzleILi3ELi4ELi3EEENS4_18smem_ptr_flag_bitsILi16EEENSS_INS5_IJSC_SG_EEENS5_IJSG_SB_EEEEEEEvNS4_8identityENS4_13SM90_TMA_LOADES19_vS1A_EENS_8epilogue10collective18CollectiveEpilogueINS1D_23Sm100TmaWarpSpecializedILi3ELi2ELi32ELb1ELb0EEEJSH_NS5_IJNSS_ISF_SB_EENSS_INSA_ILi32EEESB_EEEEESI_SJ_SI_SJ_NS1D_6fusion15FusionCallbacksIS1H_NS1M_17LinearCombinationISI_fSI_fLNS_15FloatRoundStyleE2EEESH_S1L_JEEENS4_5SM1004TMEM4LOAD26SM100_TMEM_LOAD_32dp32b32xES1B_NS11_INS12_ILi2ELi4ELi3EEES15_NSS_INS5_IJSC_S1J_EEENS5_IJS1J_SB_EEEEEEENS4_39AutoVectorizingCopyWithAssumedAlignmentILi128EEENS4_14SM90_TMA_STOREES20_S22_S22_EEEvvEEEEvNT_6ParamsE:
[----:B------:R-:W1:Y:S01]  /*0000*/  LDC R1, c[0x0][0x37c] ;  /* 0x0000df00ff017b82 */ /* 0x000e620000000800 */
[----:B------:R-:W2:Y:S01]  /*0010*/  S2R R91, SR_TID.X ;  /* 0x00000000005b7919 */ /* 0x000ea20000002100 */
[----:B------:R-:W3:Y:S01]  /*0020*/  LDCU.64 UR8, c[0x0][0x890] ;  /* 0x00011200ff0877ac */ /* 0x000ee20008000a00 */
[----:B------:R-:W-:Y:S02]  /*0030*/  PRMT R84, RZ, 0x7610, R84 ;  /* 0x00007610ff547816 */ /* 0x000fe40000000054 */
[----:B------:R-:W-:Y:S01]  /*0040*/  ELECT P3, URZ, PT ;  /* 0x0000000000ff782f */ /* 0x000fe20003860000 */
[----:B---3--:R-:W-:-:S04]  /*0050*/  UISETP.NE.U32.AND UP0, UPT, UR8, URZ, UPT ;  /* 0x000000ff0800728c */ /* 0x008fc8000bf05070 */
[----:B------:R-:W-:Y:S01]  /*0060*/  UISETP.NE.AND.EX UP0, UPT, UR9, URZ, UPT, UP0 ;  /* 0x000000ff0900728c */ /* 0x000fe2000bf05300 */
[----:B--2---:R-:W-:-:S05]  /*0070*/  SHF.R.U32.HI R85, RZ, 0x5, R91 ;  /* 0x00000005ff557819 */ /* 0x004fca000001165b */
[----:B------:R-:W2:Y:S02]  /*0080*/  SHFL.IDX PT, R0, R85, RZ, 0x1f ;  /* 0x00001fff55007589 */ /* 0x000ea400000e0000 */
[----:B--2---:R-:W-:Y:S01]  /*0090*/  R2UR UR22, R0 ;  /* 0x00000000001672ca */ /* 0x004fe200000e0000 */
[----:B-1----:R-:W-:-:S14]  /*00a0*/  BRA.U UP0, `(.L_x_0) ;  /* 0x0000000100307547 */ /* 0x002fdc000b800000 */
[----:B------:R-:W1:Y:S02]  /*00b0*/  LDCU.64 UR4, c[0x0][0x888] ;  /* 0x00011100ff0477ac */ /* 0x000e640008000a00 */
[----:B-1----:R-:W-:-:S04]  /*00c0*/  UISETP.NE.U32.AND UP0, UPT, UR4, URZ, UPT ;  /* 0x000000ff0400728c */ /* 0x002fc8000bf05070 */
[----:B------:R-:W-:-:S09]  /*00d0*/  UISETP.NE.AND.EX UP0, UPT, UR5, URZ, UPT, UP0 ;  /* 0x000000ff0500728c */ /* 0x000fd2000bf05300 */
[----:B------:R-:W-:Y:S05]  /*00e0*/  BRA.U !UP0, `(.L_x_1) ;  /* 0x0000000108147547 */ /* 0x000fea000b800000 */
[----:B------:R-:W1:Y:S01]  /*00f0*/  LDC.64 R2, c[0x0][0x888] ;  /* 0x00022200ff027b82 */ /* 0x000e620000000a00 */
[----:B------:R-:W1:Y:S02]  /*0100*/  LDCU.64 UR4, c[0x0][0x358] ;  /* 0x00006b00ff0477ac */ /* 0x000e640008000a00 */
[----:B-1----:R1:W5:Y:S01]  /*0110*/  LDG.E R41, desc[UR4][R2.64] ;  /* 0x0000000402297981 */ /* 0x002362000c1e1900 */
[----:B------:R-:W-:Y:S01]  /*0120*/  HFMA2 R84, -RZ, RZ, 0, 5.9604644775390625e-08 ;  /* 0x00000001ff547431 */ /* 0x000fe200000001ff */
[----:B------:R-:W-:Y:S05]  /*0130*/  BRA `(.L_x_0) ;  /* 0x00000000000c7947 */ /* 0x000fea0003800000 */
.L_x_1:
[----:B------:R-:W1:Y:S01]  /*0140*/  LDCU UR4, c[0x0][0x880] ;  /* 0x00011000ff0477ac */ /* 0x000e620008000800 */
[----:B------:R-:W-:Y:S01]  /*0150*/  HFMA2 R84, -RZ, RZ, 0, 5.9604644775390625e-08 ;  /* 0x00000001ff547431 */ /* 0x000fe200000001ff */
[----:B-1----:R-:W-:-:S07]  /*0160*/  MOV R41, UR4 ;  /* 0x0000000400297c02 */ /* 0x002fce0008000f00 */
.L_x_0:
[----:B------:R-:W2:Y:S02]  /*0170*/  LDCU.64 UR4, c[0x0][0x8b0] ;  /* 0x00011600ff0477ac */ /* 0x000ea40008000a00 */
[----:B--2---:R-:W-:-:S04]  /*0180*/  UISETP.NE.U32.AND UP0, UPT, UR4, URZ, UPT ;  /* 0x000000ff0400728c */ /* 0x004fc8000bf05070 */
[----:B------:R-:W-:-:S09]  /*0190*/  UISETP.NE.AND.EX UP0, UPT, UR5, URZ, UPT, UP0 ;  /* 0x000000ff0500728c */ /* 0x000fd2000bf05300 */
[----:B------:R-:W-:Y:S05]  /*01a0*/  BRA.U UP0, `(.L_x_2) ;  /* 0x0000000100287547 */ /* 0x000fea000b800000 */
[----:B------:R-:W2:Y:S02]  /*01b0*/  LDCU.64 UR4, c[0x0][0x8a8] ;  /* 0x00011500ff0477ac */ /* 0x000ea40008000a00 */
[----:B--2---:R-:W-:-:S04]  /*01c0*/  UISETP.NE.U32.AND UP0, UPT, UR4, URZ, UPT ;  /* 0x000000ff0400728c */ /* 0x004fc8000bf05070 */
[----:B------:R-:W-:-:S09]  /*01d0*/  UISETP.NE.AND.EX UP0, UPT, UR5, URZ, UPT, UP0 ;  /* 0x000000ff0500728c */ /* 0x000fd2000bf05300 */
[----:B------:R-:W-:Y:S05]  /*01e0*/  BRA.U !UP0, `(.L_x_3) ;  /* 0x0000000108107547 */ /* 0x000fea000b800000 */
[----:B------:R-:W2:Y:S01]  /*01f0*/  LDC.64 R38, c[0x0][0x8a8] ;  /* 0x00022a00ff267b82 */ /* 0x000ea20000000a00 */
[----:B------:R-:W2:Y:S02]  /*0200*/  LDCU.64 UR4, c[0x0][0x358] ;  /* 0x00006b00ff0477ac */ /* 0x000ea40008000a00 */
[----:B--2---:R2:W5:Y:S01]  /*0210*/  LDG.E R38, desc[UR4][R38.64] ;  /* 0x0000000426267981 */ /* 0x004562000c1e1900 */
[----:B------:R-:W-:Y:S05]  /*0220*/  BRA `(.L_x_2) ;  /* 0x0000000000087947 */ /* 0x000fea0003800000 */
.L_x_3:
[----:B------:R-:W2:Y:S02]  /*0230*/  LDCU UR4, c[0x0][0x8a0] ;  /* 0x00011400ff0477ac */ /* 0x000ea40008000800 */
[----:B--2---:R-:W-:Y:S02]  /*0240*/  MOV R38, UR4 ;  /* 0x0000000400267c02 */ /* 0x004fe40008000f00 */
.L_x_2:
[----:B------:R-:W-:Y:S01]  /*0250*/  IMAD.U32 R0, RZ, RZ, UR22 ;  /* 0x00000016ff007e24 */ /* 0x000fe2000f8e00ff */
[----:B------:R-:W-:Y:S04]  /*0260*/  BSSY.RECONVERGENT B0, `(.L_x_4) ;  /* 0x000000c000007945 */ /* 0x000fe80003800200 */
[C---:B------:R-:W-:Y:S02]  /*0270*/  ISETP.NE.OR P1, PT, R0.reuse, 0x1, !P3 ;  /* 0x000000010000780c */ /* 0x040fe40005f25670 */
[----:B------:R-:W-:-:S11]  /*0280*/  ISETP.NE.OR P0, PT, R0, 0x3, !P3 ;  /* 0x000000030000780c */ /* 0x000fd60005f05670 */
[----:B------:R-:W-:Y:S05]  /*0290*/  @P1 BRA `(.L_x_5) ;  /* 0x0000000000201947 */ /* 0x000fea0003800000 */
[----:B------:R-:W3:Y:S02]  /*02a0*/  LDCU.64 UR4, c[0x0][0x348] ;  /* 0x00006900ff0477ac */ /* 0x000ee40008000a00 */
[----:B---3--:R-:W-:Y:S02]  /*02b0*/  UIADD3 UR6, UP1, UPT, UR4, 0x80, URZ ;  /* 0x0000008004067890 */ /* 0x008fe4000ff3e0ff */
[----:B------:R-:W-:Y:S02]  /*02c0*/  UIADD3 UR4, UP0, UPT, UR4, 0x180, URZ ;  /* 0x0000018004047890 */ /* 0x000fe4000ff1e0ff */
[----:B------:R-:W-:Y:S02]  /*02d0*/  UIADD3.X UR7, UPT, UPT, URZ, UR5, URZ, UP1, !UPT ;  /* 0x00000005ff077290 */ /* 0x000fe40008ffe4ff */
[----:B------:R-:W-:-:S07]  /*02e0*/  UIADD3.X UR5, UPT, UPT, URZ, UR5, URZ, UP0, !UPT ;  /* 0x00000005ff057290 */ /* 0x000fce00087fe4ff */
[----:B------:R3:W-:Y:S02]  /*02f0*/  UTMACCTL.PF [UR6] ;  /* 0x00000000060079b9 */ /* 0x0007e40008040000 */
[----:B------:R3:W-:Y:S02]  /*0300*/  UTMACCTL.PF [UR4] ;  /* 0x00000000040079b9 */ /* 0x0007e40008040000 */
[----:B---3--:R-:W-:Y:S01]  /*0310*/  NOP ;  /* 0x0000000000007918 */ /* 0x008fe20000000000 */
.L_x_5:
[----:B------:R-:W-:Y:S05]  /*0320*/  BSYNC.RECONVERGENT B0 ;  /* 0x0000000000007941 */ /* 0x000fea0003800200 */
.L_x_4:
[----:B------:R-:W-:Y:S04]  /*0330*/  BSSY.RECONVERGENT B0, `(.L_x_6) ;  /* 0x000000a000007945 */ /* 0x000fe80003800200 */
        /* <DEDUP_REMOVED lines=9> */
.L_x_7:
[----:B------:R-:W-:Y:S05]  /*03d0*/  BSYNC.RECONVERGENT B0 ;  /* 0x0000000000007941 */ /* 0x000fea0003800200 */
.L_x_6:
[----:B------:R-:W3:Y:S01]  /*03e0*/  LDCU.64 UR4, c[0x0][0x888] ;  /* 0x00011100ff0477ac */ /* 0x000ee20008000a00 */
[----:B------:R-:W-:Y:S02]  /*03f0*/  UISETP.EQ.U32.AND UP1, UPT, UR8, URZ, UPT ;  /* 0x000000ff0800728c */ /* 0x000fe4000bf22070 */
[----:B------:R-:W-:Y:S02]  /*0400*/  UPLOP3.LUT UP3, UPT, UPT, UPT, UPT, 0x80, 0x8 ;  /* 0x000000000008789c */ /* 0x000fe40003f6f070 */
[----:B---3--:R-:W-:-:S04]  /*0410*/  UISETP.NE.U32.AND UP0, UPT, UR4, URZ, UPT ;  /* 0x000000ff0400728c */ /* 0x008fc8000bf05070 */
[----:B------:R-:W-:-:S04]  /*0420*/  UISETP.NE.AND.EX UP0, UPT, UR5, URZ, UPT, UP0 ;  /* 0x000000ff0500728c */ /* 0x000fc8000bf05300 */
[----:B------:R-:W-:-:S04]  /*0430*/  UISETP.EQ.OR.EX UP2, UPT, UR9, URZ, !UP0, UP1 ;  /* 0x000000ff0900728c */ /* 0x000fc8000c742710 */
[----:B------:R-:W-:-:S06]  /*0440*/  UP2UR UR4, UPR, URZ, 0x4 ;  /* 0x00000004ff047883 */ /* 0x000fcc0008000000 */
[----:B------:R-:W-:Y:S01]  /*0450*/  MOV R88, UR4 ;  /* 0x0000000400587c02 */ /* 0x000fe20008000f00 */
[----:B------:R-:W-:Y:S06]  /*0460*/  BRA.U !UP2, `(.L_x_8) ;  /* 0x000000010a207547 */ /* 0x000fec000b800000 */
[----:B------:R-:W-:Y:S01]  /*0470*/  UISETP.NE.U32.AND UP1, UPT, UR8, URZ, UPT ;  /* 0x000000ff0800728c */ /* 0x000fe2000bf25070 */
[----:B-----5:R-:W-:Y:S01]  /*0480*/  FSETP.NEU.AND P0, PT, R41, RZ, PT ;  /* 0x000000ff2900720b */ /* 0x020fe20003f0d000 */
[----:B------:R-:W-:Y:S02]  /*0490*/  USEL UR4, URZ, 0xffffffff, UP0 ;  /* 0xffffffffff047887 */ /* 0x000fe40008000000 */
[----:B------:R-:W-:-:S10]  /*04a0*/  UISETP.NE.AND.EX UP1, UPT, UR9, URZ, UPT, UP1 ;  /* 0x000000ff0900728c */ /* 0x000fd4000bf25310 */
[----:B------:R-:W-:Y:S01]  /*04b0*/  VOTEU.ANY UP0, P0 ;  /* 0x0000000000ff7886 */ /* 0x000fe20000000100 */
[----:B------:R-:W-:-:S04]  /*04c0*/  @!UP1 USEL UR4, URZ, 0xffffffff, UP0 ;  /* 0xffffffffff049887 */ /* 0x000fc80008000000 */
[----:B------:R-:W-:-:S04]  /*04d0*/  ULOP3.LUT UR4, UR4, 0x1, URZ, 0xc0, !UPT ;  /* 0x0000000104047892 */ /* 0x000fc8000f8ec0ff */
[----:B------:R-:W-:-:S11]  /*04e0*/  UISETP.NE.U32.AND UP3, UPT, UR4, 0x1, UPT ;  /* 0x000000010400788c */ /* 0x000fd6000bf65070 */
.L_x_8:
[----:B-1----:R-:W1:Y:S01]  /*04f0*/  SHFL.IDX PT, R2, R85, RZ, 0x1f ;  /* 0x00001fff55027589 */ /* 0x002e6200000e0000 */
[----:B------:R-:W-:-:S04]  /*0500*/  UISETP.NE.AND UP0, UPT, UR22, 0x2, UPT ;  /* 0x000000021600788c */ /* 0x000fc8000bf05270 */
[----:B------:R-:W-:Y:S01]  /*0510*/  USEL UR37, URZ, 0x1, UP0 ;  /* 0x00000001ff257887 */ /* 0x000fe20008000000 */
[----:B-1----:R-:W-:-:S13]  /*0520*/  ISETP.NE.AND P0, PT, R2, RZ, PT ;  /* 0x000000ff0200720c */ /* 0x002fda0003f05270 */
[----:B------:R-:W-:Y:S05]  /*0530*/  @P0 BRA `(.L_x_9) ;  /* 0x0000000000580947 */ /* 0x000fea0003800000 */
[----:B------:R-:W1:Y:S01]  /*0540*/  S2UR UR4, SR_CgaCtaId ;  /* 0x00000000000479c3 */ /* 0x000e620000008800 */
[----:B------:R-:W-:Y:S01]  /*0550*/  UMOV UR5, 0x400 ;  /* 0x0000040000057882 */ /* 0x000fe20000000000 */
[----:B------:R-:W-:Y:S01]  /*0560*/  UMOV UR8, 0x1 ;  /* 0x0000000100087882 */ /* 0x000fe20000000000 */
[----:B------:R-:W-:Y:S01]  /*0570*/  UMOV UR6, 0x8 ;  /* 0x0000000800067882 */ /* 0x000fe20000000000 */
[----:B------:R-:W-:-:S04]  /*0580*/  UIADD3 UR8, UPT, UPT, -UR8, 0x100000, URZ ;  /* 0x0010000008087890 */ /* 0x000fc8000fffe1ff */
[----:B------:R-:W-:Y:S02]  /*0590*/  USHF.L.U32 UR9, UR8, 0xb, URZ ;  /* 0x0000000b08097899 */ /* 0x000fe400080006ff */
[----:B------:R-:W-:Y:S02]  /*05a0*/  USHF.L.U32 UR8, UR8, 0x1, URZ ;  /* 0x0000000108087899 */ /* 0x000fe400080006ff */
[----:B------:R-:W-:-:S04]  /*05b0*/  UIADD3 UR6, UPT, UPT, -UR6, 0x100000, URZ ;  /* 0x0010000006067890 */ /* 0x000fc8000fffe1ff */
[----:B------:R-:W-:Y:S02]  /*05c0*/  USHF.L.U32 UR7, UR6, 0xb, URZ ;  /* 0x0000000b06077899 */ /* 0x000fe400080006ff */
[----:B------:R-:W-:Y:S01]  /*05d0*/  USHF.L.U32 UR6, UR6, 0x1, URZ ;  /* 0x0000000106067899 */ /* 0x000fe200080006ff */
[----:B------:R-:W-:Y:S01]  /*05e0*/  ELECT P0, URZ, PT ;  /* 0x0000000000ff782f */ /* 0x000fe20003800000 */
[----:B-1----:R-:W-:Y:S01]  /*05f0*/  ULEA UR4, UR4, UR5, 0x18 ;  /* 0x0000000504047291 */ /* 0x002fe2000f8ec0ff */
[----:B------:R-:W1:Y:S11]  /*0600*/  FENCE.VIEW.ASYNC.S ;  /* 0x00000000000073c6 */ /* 0x000e760000000000 */
[----:B-1----:R1:W3:Y:S01]  /*0610*/  SYNCS.EXCH.64 URZ, [UR4], UR8 ;  /* 0x0000000804ff75b2 */ /* 0x0022e20008000100 */
[----:B------:R1:W4:Y:S01]  /*0620*/  SYNCS.EXCH.64 URZ, [UR4+0x20], UR6 ;  /* 0x0000200604ff75b2 */ /* 0x0003220008000100 */
[----:B------:R1:W1:Y:S01]  /*0630*/  SYNCS.EXCH.64 URZ, [UR4+0x8], UR8 ;  /* 0x0000080804ff75b2 */ /* 0x0002620008000100 */
[----:B------:R1:W1:Y:S01]  /*0640*/  SYNCS.EXCH.64 URZ, [UR4+0x28], UR6 ;  /* 0x0000280604ff75b2 */ /* 0x0002620008000100 */
[----:B------:R1:W1:Y:S01]  /*0650*/  SYNCS.EXCH.64 URZ, [UR4+0x10], UR8 ;  /* 0x0000100804ff75b2 */ /* 0x0002620008000100 */
[----:B------:R1:W1:Y:S01]  /*0660*/  SYNCS.EXCH.64 URZ, [UR4+0x30], UR6 ;  /* 0x0000300604ff75b2 */ /* 0x0002620008000100 */
[----:B------:R1:W1:Y:S01]  /*0670*/  SYNCS.EXCH.64 URZ, [UR4+0x18], UR8 ;  /* 0x0000180804ff75b2 */ /* 0x0002620008000100 */
[----:B------:R1:W1:Y:S01]  /*0680*/  SYNCS.EXCH.64 URZ, [UR4+0x38], UR6 ;  /* 0x0000380604ff75b2 */ /* 0x0002620008000100 */
[----:B------:R-:W-:Y:S01]  /*0690*/  NOP ;  /* 0x0000000000007918 */ /* 0x000fe20000000000 */
.L_x_9:
[----:B------:R-:W2:Y:S01]  /*06a0*/  SHFL.IDX PT, R2, R85, RZ, 0x1f ;  /* 0x00001fff55027589 */ /* 0x000ea200000e0000 */
[----:B------:R-:W-:Y:S01]  /*06b0*/  NOP ;  /* 0x0000000000007918 */ /* 0x000fe20000000000 */
[----:B--2---:R-:W-:-:S13]  /*06c0*/  ISETP.NE.AND P0, PT, R2, 0x1, PT ;  /* 0x000000010200780c */ /* 0x004fda0003f05270 */
[----:B------:R-:W-:Y:S05]  /*06d0*/  @P0 BRA `(.L_x_10) ;  /* 0x0000000000500947 */ /* 0x000fea0003800000 */
[----:B-1----:R-:W1:Y:S01]  /*06e0*/  S2UR UR4, SR_CgaCtaId ;  /* 0x00000000000479c3 */ /* 0x002e620000008800 */
        /* <DEDUP_REMOVED lines=12> */
[----:B-1----:R2:W1:Y:S01]  /*07b0*/  SYNCS.EXCH.64 URZ, [UR4+0x40], UR8 ;  /* 0x0000400804ff75b2 */ /* 0x0024620008000100 */
[----:B------:R2:W1:Y:S01]  /*07c0*/  SYNCS.EXCH.64 URZ, [UR4+0x58], UR6 ;  /* 0x0000580604ff75b2 */ /* 0x0004620008000100 */
[----:B------:R2:W1:Y:S01]  /*07d0*/  SYNCS.EXCH.64 URZ, [UR4+0x48], UR8 ;  /* 0x0000480804ff75b2 */ /* 0x0004620008000100 */
[----:B------:R2:W1:Y:S01]  /*07e0*/  SYNCS.EXCH.64 URZ, [UR4+0x60], UR6 ;  /* 0x0000600604ff75b2 */ /* 0x0004620008000100 */
[----:B------:R2:W1:Y:S01]  /*07f0*/  SYNCS.EXCH.64 URZ, [UR4+0x50], UR8 ;  /* 0x0000500804ff75b2 */ /* 0x0004620008000100 */
[----:B------:R2:W1:Y:S02]  /*0800*/  SYNCS.EXCH.64 URZ, [UR4+0x68], UR6 ;  /* 0x0000680604ff75b2 */ /* 0x0004640008000100 */
[----:B--2---:R-:W-:Y:S01]  /*0810*/  NOP ;  /* 0x0000000000007918 */ /* 0x004fe20000000000 */
.L_x_10:
[----:B------:R-:W2:Y:S01]  /*0820*/  SHFL.IDX PT, R2, R85, RZ, 0x1f ;  /* 0x00001fff55027589 */ /* 0x000ea200000e0000 */
[----:B------:R-:W-:Y:S01]  /*0830*/  NOP ;  /* 0x0000000000007918 */ /* 0x000fe20000000000 */
[----:B--2---:R-:W-:-:S13]  /*0840*/  ISETP.NE.AND P0, PT, R2, 0x3, PT ;  /* 0x000000030200780c */ /* 0x004fda0003f05270 */
[----:B------:R-:W-:Y:S05]  /*0850*/  @P0 BRA `(.L_x_11) ;  /* 0x0000000000300947 */ /* 0x000fea0003800000 */
[----:B-1----:R-:W1:Y:S01]  /*0860*/  S2UR UR6, SR_CgaCtaId ;  /* 0x00000000000679c3 */ /* 0x002e620000008800 */
[----:B------:R-:W-:Y:S01]  /*0870*/  UMOV UR4, 0x400 ;  /* 0x0000040000047882 */ /* 0x000fe20000000000 */
[----:B------:R-:W-:Y:S01]  /*0880*/  UMOV UR5, 0x20 ;  /* 0x0000002000057882 */ /* 0x000fe20000000000 */
[----:B------:R-:W-:Y:S01]  /*0890*/  ELECT P0, URZ, PT ;  /* 0x0000000000ff782f */ /* 0x000fe20003800000 */
[----:B-1----:R-:W-:Y:S02]  /*08a0*/  ULEA UR6, UR6, UR4, 0x18 ;  /* 0x0000000406067291 */ /* 0x002fe4000f8ec0ff */
[----:B------:R-:W-:-:S04]  /*08b0*/  UIADD3 UR4, UPT, UPT, -UR5, 0x100000, URZ ;  /* 0x0010000005047890 */ /* 0x000fc8000fffe1ff */
[----:B------:R-:W-:Y:S02]  /*08c0*/  USHF.L.U32 UR5, UR4, 0xb, URZ ;  /* 0x0000000b04057899 */ /* 0x000fe400080006ff */
[----:B------:R-:W-:Y:S01]  /*08d0*/  USHF.L.U32 UR4, UR4, 0x1, URZ ;  /* 0x0000000104047899 */ /* 0x000fe200080006ff */
[----:B------:R-:W1:Y:S11]  /*08e0*/  FENCE.VIEW.ASYNC.S ;  /* 0x00000000000073c6 */ /* 0x000e760000000000 */
[----:B-1----:R2:W1:Y:S01]  /*08f0*/  SYNCS.EXCH.64 URZ, [UR6+0x70], UR4 ;  /* 0x0000700406ff75b2 */ /* 0x0024620008000100 */
[----:B------:R2:W1:Y:S02]  /*0900*/  SYNCS.EXCH.64 URZ, [UR6+0x78], UR4 ;  /* 0x0000780406ff75b2 */ /* 0x0004640008000100 */
[----:B--2---:R-:W-:Y:S01]  /*0910*/  NOP ;  /* 0x0000000000007918 */ /* 0x004fe20000000000 */
.L_x_11:
[----:B------:R-:W2:Y:S01]  /*0920*/  SHFL.IDX PT, R2, R85, RZ, 0x1f ;  /* 0x00001fff55027589 */ /* 0x000ea200000e0000 */
[----:B------:R-:W-:Y:S01]  /*0930*/  NOP ;  /* 0x0000000000007918 */ /* 0x000fe20000000000 */
[----:B--2---:R-:W-:-:S13]  /*0940*/  ISETP.NE.AND P0, PT, R2, 0x4, PT ;  /* 0x000000040200780c */ /* 0x004fda0003f05270 */
[----:B------:R-:W-:Y:S05]  /*0950*/  @P0 BRA `(.L_x_12) ;  /* 0x00000000004c0947 */ /* 0x000fea0003800000 */
[----:B-1----:R-:W1:Y:S01]  /*0960*/  S2UR UR6, SR_CgaCtaId ;  /* 0x00000000000679c3 */ /* 0x002e620000008800 */
[----:B------:R-:W-:Y:S01]  /*0970*/  UMOV UR4, 0x720 ;  /* 0x0000072000047882 */ /* 0x000fe20000000000 */
[----:B------:R-:W-:Y:S01]  /*0980*/  UMOV UR5, 0x400 ;  /* 0x0000040000057882 */ /* 0x000fe20000000000 */
[----:B------:R-:W-:Y:S01]  /*0990*/  USEL UR4, UR4, 0x620, UP3 ;  /* 0x0000062004047887 */ /* 0x000fe20009800000 */
[----:B------:R-:W-:Y:S01]  /*09a0*/  UMOV UR8, 0x1 ;  /* 0x0000000100087882 */ /* 0x000fe20000000000 */
[----:B------:R-:W-:Y:S01]  /*09b0*/  ELECT P0, URZ, PT ;  /* 0x0000000000ff782f */ /* 0x000fe20003800000 */
[----:B------:R-:W-:-:S04]  /*09c0*/  UIADD3 UR8, UPT, UPT, -UR8, 0x100000, URZ ;  /* 0x0010000008087890 */ /* 0x000fc8000fffe1ff */
[----:B------:R-:W-:Y:S02]  /*09d0*/  USHF.L.U32 UR9, UR8, 0xb, URZ ;  /* 0x0000000b08097899 */ /* 0x000fe400080006ff */
[----:B------:R-:W-:Y:S02]  /*09e0*/  USHF.L.U32 UR8, UR8, 0x1, URZ ;  /* 0x0000000108087899 */ /* 0x000fe400080006ff */
[----:B-1----:R-:W-:Y:S02]  /*09f0*/  ULEA UR6, UR6, UR5, 0x18 ;  /* 0x0000000506067291 */ /* 0x002fe4000f8ec0ff */
[----:B------:R-:W-:-:S04]  /*0a00*/  UIADD3 UR4, UPT, UPT, -UR4, 0x100000, URZ ;  /* 0x0010000004047890 */ /* 0x000fc8000fffe1ff */
[----:B------:R-:W-:Y:S02]  /*0a10*/  USHF.L.U32 UR5, UR4, 0xb, URZ ;  /* 0x0000000b04057899 */ /* 0x000fe400080006ff */
[----:B------:R-:W-:Y:S01]  /*0a20*/  USHF.L.U32 UR4, UR4, 0x1, URZ ;  /* 0x0000000104047899 */ /* 0x000fe200080006ff */
[----:B------:R-:W1:Y:S03]  /*0a30*/  FENCE.VIEW.ASYNC.S ;  /* 0x00000000000073c6 */ /* 0x000e660000000000 */
[----:B-1----:R2:W1:Y:S08]  /*0a40*/  SYNCS.EXCH.64 URZ, [UR6+0x80], UR8 ;  /* 0x0000800806ff75b2 */ /* 0x0024700008000100 */
[----:B------:R2:W1:Y:S01]  /*0a50*/  SYNCS.EXCH.64 URZ, [UR6+0x90], UR4 ;  /* 0x0000900406ff75b2 */ /* 0x0004620008000100 */
[----:B------:R2:W1:Y:S01]  /*0a60*/  SYNCS.EXCH.64 URZ, [UR6+0x88], UR8 ;  /* 0x0000880806ff75b2 */ /* 0x0004620008000100 */
[----:B------:R2:W1:Y:S02]  /*0a70*/  SYNCS.EXCH.64 URZ, [UR6+0x98], UR4 ;  /* 0x0000980406ff75b2 */ /* 0x0004640008000100 */
[----:B--2---:R-:W-:Y:S01]  /*0a80*/  NOP ;  /* 0x0000000000007918 */ /* 0x004fe20000000000 */
.L_x_12:
        /* <DEDUP_REMOVED lines=22> */
[----:B------:R2:W1:Y:S01]  /*0bf0*/  SYNCS.EXCH.64 URZ, [UR4+0xd0], UR6 ;  /* 0x0000d00604ff75b2 */ /* 0x0004620008000100 */
[----:B------:R2:W1:Y:S01]  /*0c00*/  SYNCS.EXCH.64 URZ, [UR4+0xb8], UR8 ;  /* 0x0000b80804ff75b2 */ /* 0x0004620008000100 */
[----:B------:R2:W1:Y:S02]  /*0c10*/  SYNCS.EXCH.64 URZ, [UR4+0xd8], UR6 ;  /* 0x0000d80604ff75b2 */ /* 0x0004640008000100 */
[----:B--2---:R-:W-:Y:S01]  /*0c20*/  NOP ;  /* 0x0000000000007918 */ /* 0x004fe20000000000 */
.L_x_13:
[----:B------:R-:W2:Y:S01]  /*0c30*/  SHFL.IDX PT, R2, R85, RZ, 0x1f ;  /* 0x00001fff55027589 */ /* 0x000ea200000e0000 */
[----:B------:R-:W1:Y:S01]  /*0c40*/  S2UR UR54, SR_CgaCtaId ;  /* 0x00000000003679c3 */ /* 0x000e620000008800 */
[----:B------:R-:W-:Y:S01]  /*0c50*/  NOP ;  /* 0x0000000000007918 */ /* 0x000fe20000000000 */
[----:B--2---:R-:W-:-:S13]  /*0c60*/  ISETP.NE.AND P0, PT, R2, 0x3, PT ;  /* 0x000000030200780c */ /* 0x004fda0003f05270 */
[----:B-1----:R-:W-:Y:S05]  /*0c70*/  @P0 BRA `(.L_x_14) ;  /* 0x0000000000340947 */ /* 0x002fea0003800000 */
[----:B------:R-:W-:Y:S01]  /*0c80*/  UMOV UR4, 0x400 ;  /* 0x0000040000047882 */ /* 0x000fe20000000000 */
[----:B------:R-:W-:Y:S01]  /*0c90*/  UMOV UR6, 0x20 ;  /* 0x0000002000067882 */ /* 0x000fe20000000000 */
[----:B------:R-:W-:Y:S02]  /*0ca0*/  ULEA UR4, UR54, UR4, 0x18 ;  /* 0x0000000436047291 */ /* 0x000fe4000f8ec0ff */
[----:B------:R-:W-:-:S04]  /*0cb0*/  UIADD3 UR6, UPT, UPT, -UR6, 0x100000, URZ ;  /* 0x0010000006067890 */ /* 0x000fc8000fffe1ff */
[----:B------:R-:W-:Y:S02]  /*0cc0*/  USHF.L.U32 UR7, UR6, 0xb, URZ ;  /* 0x0000000b06077899 */ /* 0x000fe400080006ff */
[----:B------:R-:W-:Y:S01]  /*0cd0*/  USHF.L.U32 UR6, UR6, 0x1, URZ ;  /* 0x0000000106067899 */ /* 0x000fe200080006ff */
[----:B------:R-:W-:Y:S01]  /*0ce0*/  ELECT P0, URZ, PT ;  /* 0x0000000000ff782f */ /* 0x000fe20003800000 */
[----:B------:R-:W1:Y:S10]  /*0cf0*/  FENCE.VIEW.ASYNC.S ;  /* 0x00000000000073c6 */ /* 0x000e740000000000 */
[----:B-1----:R1:W2:Y:S01]  /*0d00*/  SYNCS.EXCH.64 URZ, [UR4+0xe0], UR6 ;  /* 0x0000e00604ff75b2 */ /* 0x0022a20008000100 */
[----:B------:R1:W1:Y:S01]  /*0d10*/  SYNCS.EXCH.64 URZ, [UR4+0xf0], UR6 ;  /* 0x0000f00604ff75b2 */ /* 0x0002620008000100 */
[----:B------:R1:W1:Y:S01]  /*0d20*/  SYNCS.EXCH.64 URZ, [UR4+0xe8], UR6 ;  /* 0x0000e80604ff75b2 */ /* 0x0002620008000100 */
[----:B------:R1:W1:Y:S01]  /*0d30*/  SYNCS.EXCH.64 URZ, [UR4+0xf8], UR6 ;  /* 0x0000f80604ff75b2 */ /* 0x0002620008000100 */
[----:B------:R-:W-:Y:S01]  /*0d40*/  NOP ;  /* 0x0000000000007918 */ /* 0x000fe20000000000 */
.L_x_14:
[----:B-1----:R-:W1:Y:S01]  /*0d50*/  LDCU UR4, c[0x0][0x36c] ;  /* 0x00006d80ff0477ac */ /* 0x002e620008000800 */
[----:B------:R-:W-:Y:S01]  /*0d60*/  ISETP.NE.OR P3, PT, R0, 0x2, !P3 ;  /* 0x000000020000780c */ /* 0x000fe20005f65670 */
[----:B------:R-:W-:Y:S01]  /*0d70*/  NOP ;  /* 0x0000000000007918 */ /* 0x000fe20000000000 */
[----:B------:R-:W-:Y:S01]  /*0d80*/  LOP3.LUT R0, R91, 0x1f, RZ, 0xc0, !PT ;  /* 0x0000001f5b007812 */ /* 0x000fe200078ec0ff */
[----:B------:R-:W-:Y:S02]  /*0d90*/  UISETP.NE.AND UP4, UPT, UR22, URZ, UPT ;  /* 0x000000ff1600728c */ /* 0x000fe4000bf85270 */
[----:B-1----:R-:W-:-:S09]  /*0da0*/  UISETP.EQ.U32.AND UP5, UPT, UR4, 0x1, UPT ;  /* 0x000000010400788c */ /* 0x002fd2000bfa2070 */
[----:B------:R-:W-:Y:S05]  /*0db0*/  BRA.U !UP5, `(.L_x_15) ;  /* 0x000000010d087547 */ /* 0x000fea000b800000 */
[----:B--234-:R-:W-:Y:S01]  /*0dc0*/  UCGABAR_ARV ;  /* 0x00000000000079c7 */ /* 0x01cfe20008000000 */
[----:B------:R-:W-:Y:S05]  /*0dd0*/  BRA `(.L_x_16) ;  /* 0x0000000000047947 */ /* 0x000fea0003800000 */
.L_x_15:
[----:B--234-:R-:W-:Y:S01]  /*0de0*/  NOP ;  /* 0x0000000000007918 */ /* 0x01cfe20000000000 */
.L_x_16:
[----:B------:R-:W1:Y:S01]  /*0df0*/  S2UR UR7, SR_CTAID.X ;  /* 0x00000000000779c3 */ /* 0x000e620000002500 */
[----:B------:R-:W-:-:S05]  /*0e00*/  CS2R.32 R87, SR_CgaSize ;  /* 0x0000000000577805 */ /* 0x000fca0000008a00 */
[----:B------:R-:W-:-:S05]  /*0e10*/  IMAD R87, R87, -0xa0, RZ ;  /* 0xffffff6057577824 */ /* 0x000fca00078e02ff */
[----:B------:R-:W-:-:S14]  /*0e20*/  R2UR UR5, R87 ;  /* 0x00000000570572ca */ /* 0x000fdc00000e0000 */
[----:B------:R-:W2:Y:S01]  /*0e30*/  LDCU UR5, c[0x0][UR5+0x2b0] ;  /* 0x00005600050577ac */ /* 0x000ea20008000800 */
[----:B------:R-:W-:-:S05]  /*0e40*/  CS2R.32 R87, SR_CgaSize ;  /* 0x0000000000577805 */ /* 0x000fca0000008a00 */
[----:B------:R-:W-:-:S05]  /*0e50*/  IMAD R87, R87, -0xa0, RZ ;  /* 0xffffff6057577824 */ /* 0x000fca00078e02ff */
[----:B------:R-:W-:-:S14]  /*0e60*/  R2UR UR4, R87 ;  /* 0x00000000570472ca */ /* 0x000fdc00000e0000 */
[----:B------:R-:W3:Y:S01]  /*0e70*/  LDCU UR4, c[0x0][UR4+0x2b4] ;  /* 0x00005680040477ac */ /* 0x000ee20008000800 */
[----:B------:R-:W4:Y:S01]  /*0e80*/  S2UR UR8, SR_CTAID.Y ;  /* 0x00000000000879c3 */ /* 0x000f220000002600 */
[----:B------:R-:W-:-:S05]  /*0e90*/  CS2R.32 R87, SR_CgaSize ;  /* 0x0000000000577805 */ /* 0x000fca0000008a00 */
[----:B------:R-:W-:-:S05]  /*0ea0*/  IMAD R87, R87, -0xa0, RZ ;  /* 0xffffff6057577824 */ /* 0x000fca00078e02ff */
[----:B------:R-:W-:-:S14]  /*0eb0*/  R2UR UR9, R87 ;  /* 0x00000000570972ca */ /* 0x000fdc00000e0000 */
[----:B------:R-:W3:Y:S01]  /*0ec0*/  LDCU UR9, c[0x0][UR9+0x2a0] ;  /* 0x00005400090977ac */ /* 0x000ee20008000800 */
[----:B------:R-:W-:-:S05]  /*0ed0*/  CS2R.32 R87, SR_CgaSize ;  /* 0x0000000000577805 */ /* 0x000fca0000008a00 */
[----:B------:R-:W-:-:S05]  /*0ee0*/  IMAD R87, R87, -0xa0, RZ ;  /* 0xffffff6057577824 */ /* 0x000fca00078e02ff */
[----:B------:R-:W-:-:S14]  /*0ef0*/  R2UR UR10, R87 ;  /* 0x00000000570a72ca */ /* 0x000fdc00000e0000 */
[----:B------:R-:W3:Y:S01]  /*0f00*/  LDCU UR10, c[0x0][UR10+0x2a4] ;  /* 0x000054800a0a77ac */ /* 0x000ee20008000800 */
[----:B------:R-:W3:Y:S01]  /*0f10*/  S2UR UR36, SR_CTAID.Z ;  /* 0x00000000002479c3 */ /* 0x000ee20000002700 */
[----:B------:R-:W3:Y:S01]  /*0f20*/  LDCU UR23, c[0x0][0xb24] ;  /* 0x00016480ff1777ac */ /* 0x000ee20008000800 */
[----:B------:R-:W3:Y:S01]  /*0f30*/  LDCU UR42, c[0x0][0xb24] ;  /* 0x00016480ff2a77ac */ /* 0x000ee20008000800 */
[----:B-1----:R-:W-:Y:S01]  /*0f40*/  I2FP.F32.U32 R3, UR7 ;  /* 0x0000000700037c45 */ /* 0x002fe20008201000 */
[----:B------:R-:W1:Y:S04]  /*0f50*/  LDCU UR27, c[0x0][0xb30] ;  /* 0x00016600ff1b77ac */ /* 0x000e680008000800 */
[----:B--2---:R-:W-:Y:S01]  /*0f60*/  FMUL R3, R3, UR5 ;  /* 0x0000000503037c20 */ /* 0x004fe20008400000 */
[----:B------:R-:W-:Y:S01]  /*0f70*/  USHF.L.U32 UR29, UR54, 0xa, URZ ;  /* 0x0000000a361d7899 */ /* 0x000fe200080006ff */
[----:B----4-:R-:W-:Y:S01]  /*0f80*/  I2FP.F32.U32 R2, UR8 ;  /* 0x0000000800027c45 */ /* 0x010fe20008201000 */
[----:B------:R-:W-:Y:S01]  /*0f90*/  UMOV UR25, UR7 ;  /* 0x0000000700197c82 */ /* 0x000fe20008000000 */
[----:B------:R-:W-:-:S02]  /*0fa0*/  UMOV UR26, UR8 ;  /* 0x00000008001a7c82 */ /* 0x000fc40008000000 */
[----:B------:R-:W2:Y:S01]  /*0fb0*/  F2I.U32.TRUNC.NTZ R3, R3 ;  /* 0x0000000300037305 */ /* 0x000ea2000020f000 */
[----:B---3--:R-:W-:Y:S01]  /*0fc0*/  UISETP.GE.AND UP2, UPT, UR23, 0x1, UPT ;  /* 0x000000011700788c */ /* 0x008fe2000bf46270 */
[----:B------:R-:W-:-:S06]  /*0fd0*/  FMUL R2, R2, UR4 ;  /* 0x0000000402027c20 */ /* 0x000fcc0008400000 */
[----:B------:R-:W3:Y:S01]  /*0fe0*/  F2I.U32.TRUNC.NTZ R2, R2 ;  /* 0x0000000200027305 */ /* 0x000ee2000020f000 */
[----:B--2---:R-:W-:Y:S02]  /*0ff0*/  R2UR UR4, R3 ;  /* 0x00000000030472ca */ /* 0x004fe400000e0000 */
[----:B---3--:R-:W-:Y:S02]  /*1000*/  R2UR UR6, R2 ;  /* 0x00000000020672ca */ /* 0x008fe400000e0000 */
[----:B------:R-:W-:-:S09]  /*1010*/  PRMT R2, RZ, 0x7610, R2 ;  /* 0x00007610ff027816 */ /* 0x000fd20000000002 */
[----:B------:R-:W-:-:S04]  /*1020*/  UIADD3 UR5, UPT, UPT, -UR4, URZ, URZ ;  /* 0x000000ff04057290 */ /* 0x000fc8000fffe1ff */
[----:B------:R-:W-:Y:S02]  /*1030*/  UIMAD UR5, UR9, UR5, UR7 ;  /* 0x00000005090572a4 */ /* 0x000fe4000f8e0207 */
[----:B------:R-:W-:-:S04]  /*1040*/  UIADD3 UR4, UPT, UPT, -UR6, URZ, URZ ;  /* 0x000000ff06047290 */ /* 0x000fc8000fffe1ff */
[----:B------:R-:W-:Y:S01]  /*1050*/  IMAD.U32 R87, RZ, RZ, UR5 ;  /* 0x00000005ff577e24 */ /* 0x000fe2000f8e00ff */
[----:B------:R-:W-:-:S06]  /*1060*/  UIMAD UR4, UR10, UR4, UR8 ;  /* 0x000000040a0472a4 */ /* 0x000fcc000f8e0208 */
[----:B------:R-:W-:Y:S01]  /*1070*/  IMAD.U32 R86, RZ, RZ, UR4 ;  /* 0x00000004ff567e24 */ /* 0x000fe2000f8e00ff */
[----:B-1----:R-:W-:Y:S06]  /*1080*/  BRA.U UP4, `(.L_x_17) ;  /* 0x0000000104807547 */ /* 0x002fec000b800000 */
[----:B------:R-:W-:Y:S02]  /*1090*/  R2UR UR9, R86 ;  /* 0x00000000560972ca */ /* 0x000fe400000e0000 */
[----:B------:R-:W-:-:S11]  /*10a0*/  R2UR UR8, R87 ;  /* 0x00000000570872ca */ /* 0x000fd600000e0000 */
[----:B------:R-:W-:Y:S02]  /*10b0*/  UISETP.NE.AND UP0, UPT, UR9, 0x1, UPT ;  /* 0x000000010900788c */ /* 0x000fe4000bf05270 */
[----:B------:R-:W-:Y:S02]  /*10c0*/  UISETP.NE.AND UP1, UPT, UR9, 0x2, UPT ;  /* 0x000000020900788c */ /* 0x000fe4000bf25270 */
[----:B------:R-:W-:Y:S02]  /*10d0*/  USEL UR5, URZ, 0x2, UP0 ;  /* 0x00000002ff057887 */ /* 0x000fe40008000000 */
[----:B------:R-:W-:Y:S02]  /*10e0*/  UISETP.NE.AND UP0, UPT, UR9, 0x3, UPT ;  /* 0x000000030900788c */ /* 0x000fe4000bf05270 */
[----:B------:R-:W-:Y:S02]  /*10f0*/  USEL UR4, URZ, 0x4, UP1 ;  /* 0x00000004ff047887 */ /* 0x000fe40008800000 */
[----:B------:R-:W-:-:S02]  /*1100*/  UISETP.NE.AND UP1, UPT, UR9, 0x4, UPT ;  /* 0x000000040900788c */ /* 0x000fc4000bf25270 */
[----:B------:R-:W-:Y:S02]  /*1110*/  USEL UR7, URZ, 0x8, UP0 ;  /* 0x00000008ff077887 */ /* 0x000fe40008000000 */
[----:B------:R-:W-:Y:S02]  /*1120*/  UISETP.NE.AND UP0, UPT, UR9, 0x5, UPT ;  /* 0x000000050900788c */ /* 0x000fe4000bf05270 */
[----:B------:R-:W-:Y:S02]  /*1130*/  USEL UR6, URZ, 0x10, UP1 ;  /* 0x00000010ff067887 */ /* 0x000fe40008800000 */
[----:B------:R-:W-:Y:S02]  /*1140*/  UISETP.NE.AND UP1, UPT, UR9, 0x6, UPT ;  /* 0x000000060900788c */ /* 0x000fe4000bf25270 */
[----:B------:R-:W-:Y:S02]  /*1150*/  USEL UR11, URZ, 0x20, UP0 ;  /* 0x00000020ff0b7887 */ /* 0x000fe40008000000 */
[----:B------:R-:W-:-:S02]  /*1160*/  UISETP.NE.AND UP0, UPT, UR9, 0x7, UPT ;  /* 0x000000070900788c */ /* 0x000fc4000bf05270 */
[----:B------:R-:W-:Y:S02]  /*1170*/  USEL UR12, URZ, 0x40, UP1 ;  /* 0x00000040ff0c7887 */ /* 0x000fe40008800000 */
[----:B------:R-:W-:Y:S02]  /*1180*/  UISETP.NE.AND UP1, UPT, UR9, URZ, UPT ;  /* 0x000000ff0900728c */ /* 0x000fe4000bf25270 */
[----:B------:R-:W-:Y:S02]  /*1190*/  USEL UR13, URZ, 0x80, UP0 ;  /* 0x00000080ff0d7887 */ /* 0x000fe40008000000 */
[----:B------:R-:W-:Y:S02]  /*11a0*/  UISETP.NE.AND UP0, UPT, UR8, URZ, UPT ;  /* 0x000000ff0800728c */ /* 0x000fe4000bf05270 */
[----:B------:R-:W-:Y:S02]  /*11b0*/  UISETP.EQ.OR UP1, UPT, UR8, URZ, !UP1 ;  /* 0x000000ff0800728c */ /* 0x000fe4000cf22670 */
[----:B------:R-:W-:-:S02]  /*11c0*/  USEL UR9, UR5, 0x2, UP0 ;  /* 0x0000000205097887 */ /* 0x000fc40008000000 */
[----:B------:R-:W-:Y:S02]  /*11d0*/  USEL UR4, UR4, 0x4, UP0 ;  /* 0x0000000404047887 */ /* 0x000fe40008000000 */
[----:B------:R-:W-:Y:S02]  /*11e0*/  USEL UR5, URZ, 0x1, !UP1 ;  /* 0x00000001ff057887 */ /* 0x000fe4000c800000 */
[----:B------:R-:W-:Y:S02]  /*11f0*/  USEL UR10, UR7, 0x8, UP0 ;  /* 0x00000008070a7887 */ /* 0x000fe40008000000 */
[----:B------:R-:W-:Y:S02]  /*1200*/  USEL UR8, UR6, 0x10, UP0 ;  /* 0x0000001006087887 */ /* 0x000fe40008000000 */
[----:B------:R-:W-:Y:S02]  /*1210*/  UIADD3 UR4, UPT, UPT, UR4, UR9, UR5 ;  /* 0x0000000904047290 */ /* 0x000fe4000fffe005 */
[----:B------:R-:W-:-:S02]  /*1220*/  USEL UR7, UR11, 0x20, UP0 ;  /* 0x000000200b077887 */ /* 0x000fc40008000000 */
[----:B------:R-:W-:Y:S02]  /*1230*/  USEL UR6, UR12, 0x40, UP0 ;  /* 0x000000400c067887 */ /* 0x000fe40008000000 */
[----:B------:R-:W-:Y:S02]  /*1240*/  UIADD3 UR4, UPT, UPT, UR8, UR10, UR4 ;  /* 0x0000000a08047290 */ /* 0x000fe4000fffe004 */
[----:B------:R-:W-:Y:S02]  /*1250*/  USEL UR5, UR13, 0x80, UP0 ;  /* 0x000000800d057887 */ /* 0x000fe40008000000 */
[----:B------:R-:W-:-:S04]  /*1260*/  UIADD3 UR4, UPT, UPT, UR6, UR7, UR4 ;  /* 0x0000000706047290 */ /* 0x000fc8000fffe004 */
[----:B------:R-:W-:-:S06]  /*1270*/  UIADD3 UR4, UPT, UPT, UR4, UR5, URZ ;  /* 0x0000000504047290 */ /* 0x000fcc000fffe0ff */
[----:B------:R-:W-:Y:S02]  /*1280*/  IMAD.U32 R2, RZ, RZ, UR4 ;  /* 0x00000004ff027e24 */ /* 0x000fe4000f8e00ff */
.L_x_17:
[----:B------:R-:W-:Y:S05]  /*1290*/  BRA.U !UP2, `(.L_x_18) ;  /* 0x000000010ad47547 */ /* 0x000fea000b800000 */
[----:B------:R-:W1:Y:S01]  /*12a0*/  LDCU.128 UR12, c[0x0][0xb10] ;  /* 0x00016200ff0c77ac */ /* 0x000e620008000c00 */
[----:B------:R-:W2:Y:S01]  /*12b0*/  LDCU UR6, c[0x0][0x370] ;  /* 0x00006e00ff0677ac */ /* 0x000ea20008000800 */
[----:B------:R-:W3:Y:S01]  /*12c0*/  LDCU UR5, c[0x0][0x374] ;  /* 0x00006e80ff0577ac */ /* 0x000ee20008000800 */
[----:B------:R-:W4:Y:S01]  /*12d0*/  LDCU UR24, c[0x0][0xb0c] ;  /* 0x00016180ff1877ac */ /* 0x000f220008000800 */
[----:B------:R-:W4:Y:S01]  /*12e0*/  LDCU UR4, c[0x0][0xb20] ;  /* 0x00016400ff0477ac */ /* 0x000f220008000800 */
[----:B------:R-:W4:Y:S01]  /*12f0*/  LDCU.64 UR8, c[0x0][0xb28] ;  /* 0x00016500ff0877ac */ /* 0x000f220008000a00 */
[----:B-1----:R-:W-:Y:S02]  /*1300*/  UISETP.NE.AND UP0, UPT, UR14, 0x1, UPT ;  /* 0x000000010e00788c */ /* 0x002fe4000bf05270 */
[----:B---3--:R-:W-:Y:S02]  /*1310*/  UIMAD.WIDE.U32 UR10, UR5, UR15, URZ ;  /* 0x0000000f050a72a5 */ /* 0x008fe4000f8e00ff */
[----:B--2---:R-:W-:-:S02]  /*1320*/  UIMAD.WIDE.U32 UR18, UR6, UR12, URZ ;  /* 0x0000000c061272a5 */ /* 0x004fc4000f8e00ff */
[----:B----4-:R-:W-:Y:S02]  /*1330*/  UISETP.NE.AND UP1, UPT, UR24, 0x1, UPT ;  /* 0x000000011800788c */ /* 0x010fe4000bf25270 */
[----:B------:R-:W-:Y:S01]  /*1340*/  UISETP.NE.AND UP2, UPT, UR23, 0x1, UPT ;  /* 0x000000011700788c */ /* 0x000fe2000bf45270 */
[----:B------:R-:W-:Y:S02]  /*1350*/  UMOV UR10, UR11 ;  /* 0x0000000b000a7c82 */ /* 0x000fe40008000000 */
[----:B------:R-:W-:Y:S01]  /*1360*/  UMOV UR18, UR19 ;  /* 0x0000001300127c82 */ /* 0x000fe20008000000 */
[----:B------:R-:W-:Y:S02]  /*1370*/  @UP0 USHF.R.U32.HI UR5, URZ, UR4, UR10 ;  /* 0x00000004ff050299 */ /* 0x000fe4000801160a */
[----:B------:R-:W-:Y:S02]  /*1380*/  UIMAD.WIDE.U32 UR20, UR26, UR15, URZ ;  /* 0x0000000f1a1472a5 */ /* 0x000fe4000f8e00ff */
[----:B------:R-:W-:-:S02]  /*1390*/  UIMAD.WIDE.U32 UR10, UR5, UR8, URZ ;  /* 0x00000008050a72a5 */ /* 0x000fc4000f8e00ff */
[----:B------:R-:W-:Y:S02]  /*13a0*/  @UP1 USHF.R.U32.HI UR6, URZ, UR13, UR18 ;  /* 0x0000000dff061299 */ /* 0x000fe40008011612 */
[----:B------:R-:W-:Y:S02]  /*13b0*/  UIMAD.WIDE.U32 UR16, UR25, UR12, URZ ;  /* 0x0000000c191072a5 */ /* 0x000fe4000f8e00ff */
[----:B------:R-:W-:Y:S01]  /*13c0*/  UIMAD.WIDE.U32 UR18, UR6, UR8, URZ ;  /* 0x00000008061272a5 */ /* 0x000fe2000f8e00ff */
[----:B------:R-:W-:Y:S01]  /*13d0*/  UMOV UR20, UR21 ;  /* 0x0000001500147c82 */ /* 0x000fe20008000000 */
[----:B------:R-:W-:Y:S01]  /*13e0*/  UMOV UR10, UR11 ;  /* 0x0000000b000a7c82 */ /* 0x000fe20008000000 */
[----:B------:R-:W-:Y:S02]  /*13f0*/  USHF.R.U32.HI UR20, URZ, UR4, UR20 ;  /* 0x00000004ff147299 */ /* 0x000fe40008011614 */
[----:B------:R-:W-:Y:S02]  /*1400*/  @UP2 USHF.R.U32.HI UR5, URZ, UR9, UR10 ;  /* 0x00000009ff052299 */ /* 0x000fe4000801160a */
[----:B------:R-:W-:Y:S01]  /*1410*/  UMOV UR7, UR19 ;  /* 0x0000001300077c82 */ /* 0x000fe20008000000 */
[----:B------:R-:W-:Y:S01]  /*1420*/  UMOV UR16, UR17 ;  /* 0x0000001100107c82 */ /* 0x000fe20008000000 */
[----:B------:R-:W-:-:S02]  /*1430*/  @UP2 USHF.R.U32.HI UR6, URZ, UR9, UR7 ;  /* 0x00000009ff062299 */ /* 0x000fc40008011607 */
[----:B------:R-:W-:Y:S02]  /*1440*/  USHF.R.U32.HI UR13, URZ, UR13, UR16 ;  /* 0x0000000dff0d7299 */ /* 0x000fe40008011610 */
[----:B------:R-:W-:Y:S02]  /*1450*/  USEL UR4, UR26, UR20, !UP0 ;  /* 0x000000141a047287 */ /* 0x000fe4000c000000 */
[----:B------:R-:W-:Y:S02]  /*1460*/  UIMAD UR7, UR5, UR23, URZ ;  /* 0x00000017050772a4 */ /* 0x000fe4000f8e02ff */
[----:B------:R-:W-:Y:S02]  /*1470*/  USEL UR5, UR25, UR13, !UP1 ;  /* 0x0000000d19057287 */ /* 0x000fe4000c800000 */
[----:B------:R-:W-:Y:S02]  /*1480*/  UIMAD UR12, UR6, UR23, URZ ;  /* 0x00000017060c72a4 */ /* 0x000fe4000f8e02ff */
[----:B------:R-:W-:-:S02]  /*1490*/  UISETP.GE.AND UP0, UPT, UR4, UR7, UPT ;  /* 0x000000070400728c */ /* 0x000fc4000bf06270 */
[----:B------:R-:W-:Y:S02]  /*14a0*/  UIMAD.WIDE.U32 UR10, UR4, UR8, URZ ;  /* 0x00000008040a72a5 */ /* 0x000fe4000f8e00ff */
[----:B------:R-:W-:Y:S02]  /*14b0*/  UISETP.GE.OR UP0, UPT, UR5, UR12, UP0 ;  /* 0x0000000c0500728c */ /* 0x000fe40008706670 */
[----:B------:R-:W-:Y:S02]  /*14c0*/  UIMAD.WIDE.U32 UR12, UR5, UR8, URZ ;  /* 0x00000008050c72a5 */ /* 0x000fe4000f8e00ff */
[----:B------:R-:W-:Y:S01]  /*14d0*/  UIADD3 UR10, UPT, UPT, -UR4, URZ, URZ ;  /* 0x000000ff040a7290 */ /* 0x000fe2000fffe1ff */
[----:B------:R-:W-:Y:S01]  /*14e0*/  UMOV UR8, UR11 ;  /* 0x0000000b00087c82 */ /* 0x000fe20008000000 */
[----:B------:R-:W-:Y:S02]  /*14f0*/  UIADD3 UR11, UPT, UPT, -UR5, URZ, URZ ;  /* 0x000000ff050b7290 */ /* 0x000fe4000fffe1ff */
[----:B------:R-:W-:-:S03]  /*1500*/  USHF.R.U32.HI UR8, URZ, UR9, UR8 ;  /* 0x00000009ff087299 */ /* 0x000fc60008011608 */
[----:B------:R-:W-:Y:S01]  /*1510*/  @!UP0 UMOV UR7, UR13 ;  /* 0x0000000d00078c82 */ /* 0x000fe20008000000 */
[----:B------:R-:W-:Y:S02]  /*1520*/  UIMAD UR26, UR14, UR10, UR26 ;  /* 0x0000000a0e1a72a4 */ /* 0x000fe4000f8e021a */
[----:B------:R-:W-:Y:S02]  /*1530*/  USEL UR8, UR4, UR8, !UP2 ;  /* 0x0000000804087287 */ /* 0x000fe4000d000000 */
[----:B------:R-:W-:Y:S02]  /*1540*/  @!UP0 USHF.R.U32.HI UR7, URZ, UR9, UR7 ;  /* 0x00000009ff078299 */ /* 0x000fe40008011607 */
[----:B------:R-:W-:Y:S02]  /*1550*/  UIADD3 UR9, UPT, UPT, -UR8, URZ, URZ ;  /* 0x000000ff08097290 */ /* 0x000fe4000fffe1ff */
[----:B------:R-:W-:Y:S02]  /*1560*/  @!UP0 USEL UR7, UR5, UR7, !UP2 ;  /* 0x0000000705078287 */ /* 0x000fe4000d000000 */
[----:B------:R-:W-:-:S02]  /*1570*/  UIMAD UR9, UR23, UR9, UR4 ;  /* 0x00000009170972a4 */ /* 0x000fc4000f8e0204 */
[----:B------:R-:W-:Y:S02]  /*1580*/  @!UP0 UIADD3 UR8, UPT, UPT, UR8, -UR7, URZ ;  /* 0x8000000708088290 */ /* 0x000fe4000fffe0ff */
[----:B------:R-:W-:Y:S02]  /*1590*/  @!UP0 UIMAD UR6, UR9, UR6, UR7 ;  /* 0x00000006090682a4 */ /* 0x000fe4000f8e0207 */
[----:B------:R-:W-:Y:S02]  /*15a0*/  @!UP0 UIMAD UR4, UR8, UR23, UR5 ;  /* 0x00000017080482a4 */ /* 0x000fe4000f8e0205 */
[----:B------:R-:W-:Y:S02]  /*15b0*/  UIMAD UR25, UR24, UR11, UR25 ;  /* 0x0000000b181972a4 */ /* 0x000fe4000f8e0219 */
[----:B------:R-:W-:Y:S01]  /*15c0*/  UIMAD UR26, UR4, UR14, UR26 ;  /* 0x0000000e041a72a4 */ /* 0x000fe2000f8e021a */
[----:B------:R-:W-:Y:S02]  /*15d0*/  @!UP0 UMOV UR5, UR6 ;  /* 0x0000000600058c82 */ /* 0x000fe40008000000 */
[----:B------:R-:W-:-:S12]  /*15e0*/  UIMAD UR25, UR5, UR24, UR25 ;  /* 0x00000018051972a4 */ /* 0x000fd8000f8e0219 */
.L_x_18:
[----:B------:R-:W-:Y:S02]  /*15f0*/  UISETP.NE.AND UP1, UPT, UR27, 0x1, UPT ;  /* 0x000000011b00788c */ /* 0x000fe4000bf25270 */
[----:B------:R-:W-:Y:S02]  /*1600*/  UISETP.NE.AND UP0, UPT, UR22, 0x2, UPT ;  /* 0x000000021600788c */ /* 0x000fe4000bf05270 */
[----:B------:R-:W-:-:S05]  /*1610*/  ULOP3.LUT UR29, UR29, 0x1c00, URZ, 0xc0, !UPT ;  /* 0x00001c001d1d7892 */ /* 0x000fca000f8ec0ff */
[----:B------:R-:W-:Y:S07]  /*1620*/  BRA.U UP1, `(.L_x_19) ;  /* 0x0000000101447547 */ /* 0x000fee000b800000 */
[----:B------:R-:W1:Y:S01]  /*1630*/  LDCU.128 UR8, c[0x0][0xb10] ;  /* 0x00016200ff0877ac */ /* 0x000e620008000c00 */
[----:B------:R-:W2:Y:S01]  /*1640*/  LDCU UR12, c[0x0][0xb0c] ;  /* 0x00016180ff0c77ac */ /* 0x000ea20008000800 */
[----:B------:R-:W3:Y:S01]  /*1650*/  LDCU UR13, c[0x0][0xb20] ;  /* 0x00016400ff0d77ac */ /* 0x000ee20008000800 */
[----:B-1----:R-:W-:Y:S02]  /*1660*/  UIMAD.WIDE.U32 UR6, UR25, UR8, URZ ;  /* 0x00000008190672a5 */ /* 0x002fe4000f8e00ff */
[----:B------:R-:W-:Y:S02]  /*1670*/  UIMAD.WIDE.U32 UR4, UR26, UR11, URZ ;  /* 0x0000000b1a0472a5 */ /* 0x000fe4000f8e00ff */
[----:B--2---:R-:W-:Y:S02]  /*1680*/  UISETP.NE.AND UP2, UPT, UR12, 0x1, UPT ;  /* 0x000000010c00788c */ /* 0x004fe4000bf45270 */
[----:B------:R-:W-:Y:S01]  /*1690*/  UISETP.NE.AND UP1, UPT, UR10, 0x1, UPT ;  /* 0x000000010a00788c */ /* 0x000fe2000bf25270 */
[----:B------:R-:W-:-:S02]  /*16a0*/  UMOV UR6, UR7 ;  /* 0x0000000700067c82 */ /* 0x000fc40008000000 */
[----:B------:R-:W-:Y:S01]  /*16b0*/  UMOV UR4, UR5 ;  /* 0x0000000500047c82 */ /* 0x000fe20008000000 */
[----:B------:R-:W-:Y:S02]  /*16c0*/  USHF.R.U32.HI UR6, URZ, UR9, UR6 ;  /* 0x00000009ff067299 */ /* 0x000fe40008011606 */
[----:B---3--:R-:W-:Y:S02]  /*16d0*/  USHF.R.U32.HI UR4, URZ, UR13, UR4 ;  /* 0x0000000dff047299 */ /* 0x008fe40008011604 */
[----:B------:R-:W-:Y:S02]  /*16e0*/  USEL UR5, UR25, UR6, !UP2 ;  /* 0x0000000619057287 */ /* 0x000fe4000d000000 */
[----:B------:R-:W-:-:S04]  /*16f0*/  USEL UR4, UR26, UR4, !UP1 ;  /* 0x000000041a047287 */ /* 0x000fc8000c800000 */
[----:B------:R-:W-:Y:S02]  /*1700*/  UIADD3 UR6, UPT, UPT, UR5, -UR4, URZ ;  /* 0x8000000405067290 */ /* 0x000fe4000fffe0ff */
[----:B------:R-:W-:Y:S02]  /*1710*/  UIADD3 UR4, UPT, UPT, -UR5, UR4, URZ ;  /* 0x0000000405047290 */ /* 0x000fe4000fffe1ff */
[----:B------:R-:W-:Y:S02]  /*1720*/  UIMAD UR26, UR6, UR10, UR26 ;  /* 0x0000000a061a72a4 */ /* 0x000fe4000f8e021a */
[----:B------:R-:W-:-:S12]  /*1730*/  UIMAD UR25, UR4, UR12, UR25 ;  /* 0x0000000c041972a4 */ /* 0x000fd8000f8e0219 */
.L_x_19:
[----:B------:R-:W-:Y:S05]  /*1740*/  BRA.U !UP5, `(.L_x_20) ;  /* 0x000000010d0c7547 */ /* 0x000fea000b800000 */
[----:B------:R-:W-:Y:S01]  /*1750*/  UCGABAR_WAIT ;  /* 0x0000000000007dc7 */ /* 0x000fe20008000000 */
[----:B------:R-:W-:Y:S01]  /*1760*/  CCTL.IVALL ;  /* 0x00000000ff00798f */ /* 0x000fe20002000000 */
[----:B------:R-:W-:Y:S05]  /*1770*/  BRA `(.L_x_21) ;  /* 0x0000000000047947 */ /* 0x000fea0003800000 */
.L_x_20:
[----:B------:R-:W-:Y:S06]  /*1780*/  BAR.SYNC.DEFER_BLOCKING 0x0 ;  /* 0x0000000000007b1d */ /* 0x000fec0000010000 */
.L_x_21:
[----:B------:R-:W-:Y:S05]  /*1790*/  BRA.U UP0, `(.L_x_22) ;  /* 0x00000015002c7547 */ /* 0x000fea000b800000 */
[----:B------:R-:W1:Y:S01]  /*17a0*/  LDCU UR6, c[0x0][0x38c] ;  /* 0x00007180ff0677ac */ /* 0x000e620008000800 */
[----:B------:R-:W-:Y:S01]  /*17b0*/  PLOP3.LUT P1, PT, PT, PT, UP3, 0x80, 0x8 ;  /* 0x000000000008781c */ /* 0x000fe20003f2f038 */
[----:B------:R-:W-:Y:S01]  /*17c0*/  IMAD.MOV.U32 R12, RZ, RZ, 0x1 ;  /* 0x00000001ff0c7424 */ /* 0x000fe200078e00ff */
[----:B------:R-:W-:Y:S01]  /*17d0*/  ISETP.EQ.OR P2, PT, R0, RZ, P3 ;  /* 0x000000ff0000720c */ /* 0x000fe20001f42670 */
[----:B------:R-:W-:Y:S01]  /*17e0*/  UISETP.NE.AND UP1, UPT, UR22, URZ, UPT ;  /* 0x000000ff1600728c */ /* 0x000fe2000bf25270 */
[----:B------:R-:W-:Y:S02]  /*17f0*/  PLOP3.LUT P1, PT, P1, PT, PT, 0x8, 0x80 ;  /* 0x000000000080781c */ /* 0x000fe40000f2e170 */
[----:B------:R-:W-:Y:S01]  /*1800*/  CS2R R10, SRZ ;  /* 0x00000000000a7805 */ /* 0x000fe2000001ff00 */
[----:B------:R-:W-:Y:S01]  /*1810*/  IMAD.MOV.U32 R9, RZ, RZ, RZ ;  /* 0x000000ffff097224 */ /* 0x000fe200078e00ff */
[----:B------:R-:W2:Y:S01]  /*1820*/  LDCU UR45, c[0x0][0x370] ;  /* 0x00006e00ff2d77ac */ /* 0x000ea20008000800 */
[----:B------:R-:W-:Y:S01]  /*1830*/  IMAD.MOV.U32 R8, RZ, RZ, 0x1 ;  /* 0x00000001ff087424 */ /* 0x000fe200078e00ff */
[----:B------:R-:W3:Y:S01]  /*1840*/  LDCU.64 UR40, c[0x0][0x348] ;  /* 0x00006900ff2877ac */ /* 0x000ee20008000a00 */
[----:B------:R-:W-:-:S02]  /*1850*/  USHF.R.U32.HI UR49, URZ, 0x6, UR29 ;  /* 0x00000006ff317899 */ /* 0x000fc4000801161d */
[----:B-1----:R-:W-:Y:S02]  /*1860*/  UIADD3 UR5, UPT, UPT, UR6, 0x7f, URZ ;  /* 0x0000007f06057890 */ /* 0x002fe4000fffe0ff */
[----:B------:R-:W-:Y:S02]  /*1870*/  UIADD3 UR50, UPT, UPT, UR6, 0xfe, URZ ;  /* 0x000000fe06327890 */ /* 0x000fe4000fffe0ff */
[----:B------:R-:W-:Y:S01]  /*1880*/  USHF.R.S32.HI UR4, URZ, 0x1f, UR5 ;  /* 0x0000001fff047899 */ /* 0x000fe20008011405 */
[----:B------:R-:W1:Y:S03]  /*1890*/  LDCU UR44, c[0x0][0x374] ;  /* 0x00006e80ff2c77ac */ /* 0x000e660008000800 */
[----:B------:R-:W-:Y:S02]  /*18a0*/  ULEA.HI UR4, UR4, UR5, URZ, 0x7 ;  /* 0x0000000504047291 */ /* 0x000fe4000f8f38ff */
[----:B------:R-:W-:-:S02]  /*18b0*/  USEL UR31, UR37, 0x2, UP1 ;  /* 0x00000002251f7887 */ /* 0x000fc40008800000 */
[----:B------:R-:W-:Y:S02]  /*18c0*/  USHF.R.S32.HI UR47, URZ, 0x7, UR4 ;  /* 0x00000007ff2f7899 */ /* 0x000fe40008011404 */
[----:B------:R-:W-:Y:S02]  /*18d0*/  UIADD3 UR4, UPT, UPT, UR6, -0x1, URZ ;  /* 0xffffffff06047890 */ /* 0x000fe4000fffe0ff */
[----:B------:R-:W-:Y:S02]  /*18e0*/  UISETP.LT.U32.AND UP0, UPT, UR47, 0x4, UPT ;  /* 0x000000042f00788c */ /* 0x000fe4000bf01070 */
[----:B------:R-:W-:Y:S02]  /*18f0*/  UISETP.GE.U32.AND UP2, UPT, UR4, -0xff, UPT ;  /* 0xffffff010400788c */ /* 0x000fe4000bf46070 */
[----:B------:R-:W-:Y:S01]  /*1900*/  USEL UR46, UR47, 0x4, UP0 ;  /* 0x000000042f2e7887 */ /* 0x000fe20008000000 */
[----:B------:R-:W-:-:S03]  /*1910*/  UMOV UR23, URZ ;  /* 0x000000ff00177c82 */ /* 0x000fc60008000000 */
[----:B------:R-:W-:Y:S02]  /*1920*/  UIADD3 UR30, UPT, UPT, UR46, -0x1, URZ ;  /* 0xffffffff2e1e7890 */ /* 0x000fe4000fffe0ff */
[----:B------:R-:W-:-:S03]  /*1930*/  UIADD3 UR48, UPT, UPT, UR47, -UR46, URZ ;  /* 0x8000002e2f307290 */ /* 0x000fc6000fffe0ff */
[----:B------:R-:W-:-:S04]  /*1940*/  @UP2 UIADD3 UR30, UPT, UPT, UR46, URZ, URZ ;  /* 0x000000ff2e1e2290 */ /* 0x000fc8000fffe0ff */
[----:B-123--:R-:W-:-:S12]  /*1950*/  UIADD3 UR30, UPT, UPT, UR30, 0x1, URZ ;  /* 0x000000011e1e7890 */ /* 0x00efd8000fffe0ff */
.L_x_42:
[----:B------:R-:W-:Y:S01]  /*1960*/  UISETP.NE.AND UP0, UPT, UR54, URZ, UPT ;  /* 0x000000ff3600728c */ /* 0x000fe2000bf05270 */
[----:B-1----:R-:W1:Y:S08]  /*1970*/  S2UR UR54, SR_CgaCtaId ;  /* 0x00000000003679c3 */ /* 0x002e700000008800 */
[----:B------:R-:W-:Y:S05]  /*1980*/  BRA.U UP0, `(.L_x_23) ;  /* 0x0000000100347547 */ /* 0x000fea000b800000 */
[----:B------:R-:W2:Y:S01]  /*1990*/  S2R R0, SR_CgaCtaId ;  /* 0x0000000000007919 */ /* 0x000ea20000008800 */
[----:B------:R-:W-:Y:S02]  /*19a0*/  MOV R3, 0x400 ;  /* 0x0000040000037802 */ /* 0x000fe40000000f00 */
[----:B------:R-:W-:Y:S02]  /*19b0*/  SHF.L.U32 R2, R8, 0x1f, RZ ;  /* 0x0000001f08027819 */ /* 0x000fe400000006ff */
[----:B--2---:R-:W-:-:S05]  /*19c0*/  LEA R0, R0, R3, 0x18 ;  /* 0x0000000300007211 */ /* 0x004fca00078ec0ff */
[----:B------:R-:W-:-:S04]  /*19d0*/  IMAD R3, R9, 0x8, R0 ;  /* 0x0000000809037824 */ /* 0x000fc800078e0200 */
[----:B------:R-:W2:Y:S02]  /*19e0*/  SYNCS.PHASECHK.TRANS64.TRYWAIT P0, [R3+URZ+0xf0], R2 ;  /* 0x0000f002030075a7 */ /* 0x000ea400080011ff */
[----:B--2---:R-:W-:Y:S05]  /*19f0*/  @!P0 BRA `(.L_x_24) ;  /* 0x0000006400b48947 */ /* 0x004fea0003800000 */
.L_x_122:
[----:B------:R-:W-:Y:S01]  /*1a00*/  VIADD R9, R9, 0x1 ;  /* 0x0000000109097836 */ /* 0x000fe20000000000 */
[----:B------:R2:W-:Y:S04]  /*1a10*/  SYNCS.ARRIVE.TRANS64.A1T0 RZ, [R3+URZ+0xe0], RZ ;  /* 0x0000e0ff03ff79a7 */ /* 0x0005e800081000ff */
[----:B------:R-:W-:-:S04]  /*1a20*/  ISETP.NE.AND P0, PT, R9, 0x2, PT ;  /* 0x000000020900780c */ /* 0x000fc80003f05270 */
[----:B------:R-:W-:Y:S02]  /*1a30*/  SEL R9, R9, RZ, P0 ;  /* 0x000000ff09097207 */ /* 0x000fe40000000000 */
[----:B--2---:R-:W-:-:S04]  /*1a40*/  SEL R3, RZ, 0x1, P0 ;  /* 0x00000001ff037807 */ /* 0x004fc80000000000 */
[----:B------:R-:W-:-:S07]  /*1a50*/  LOP3.LUT R8, R8, R3, RZ, 0x3c, !PT ;  /* 0x0000000308087212 */ /* 0x000fce00078e3cff */
.L_x_23:
[----:B------:R-:W-:Y:S01]  /*1a60*/  UMOV UR21, 0x400 ;  /* 0x0000040000157882 */ /* 0x000fe20000000000 */
[----:B------:R-:W-:Y:S01]  /*1a70*/  SHF.L.U32 R0, R12, 0x1f, RZ ;  /* 0x0000001f0c007819 */ /* 0x000fe200000006ff */
[----:B-1----:R-:W-:Y:S02]  /*1a80*/  ULEA UR21, UR54, UR21, 0x18 ;  /* 0x0000001536157291 */ /* 0x002fe4000f8ec0ff */
[----:B------:R-:W-:Y:S02]  /*1a90*/  UISETP.GE.U32.AND UP0, UPT, UR50, 0xff, UPT ;  /* 0x000000ff3200788c */ /* 0x000fe4000bf06070 */
[----:B------:R-:W-:Y:S02]  /*1aa0*/  ULEA UR4, UR23, UR21, 0x3 ;  /* 0x0000001517047291 */ /* 0x000fe4000f8e18ff */
[----:B------:R-:W-:Y:S02]  /*1ab0*/  USHF.L.U32 UR19, UR26, 0x6, URZ ;  /* 0x000000061a137899 */ /* 0x000fe400080006ff */
[----:B------:R-:W-:Y:S01]  /*1ac0*/  ULEA UR35, UR25, UR49, 0x7 ;  /* 0x0000003119237291 */ /* 0x000fe2000f8e38ff */
[----:B------:R-:W-:-:S04]  /*1ad0*/  UMOV UR13, URZ ;  /* 0x000000ff000d7c82 */ /* 0x000fc80008000000 */
[----:B------:R1:W2:Y:S01]  /*1ae0*/  SYNCS.PHASECHK.TRANS64.TRYWAIT P0, [UR4+0x20], R0 ;  /* 0x00002000ff0075a7 */ /* 0x0002a20008001104 */
[----:B------:R-:W-:Y:S06]  /*1af0*/  BRA.U !UP0, `(.L_x_25) ;  /* 0x0000000108f47547 */ /* 0x000fec000b800000 */
[----:B------:R-:W-:Y:S01]  /*1b00*/  UMOV UR22, URZ ;  /* 0x000000ff00167c82 */ /* 0x000fe20008000000 */
[----:B------:R-:W-:-:S05]  /*1b10*/  UMOV UR4, UR23 ;  /* 0x0000001700047c82 */ /* 0x000fca0008000000 */
.L_x_31:
[----:B------:R-:W-:Y:S01]  /*1b20*/  ULEA UR33, UR4, UR21, 0x3 ;  /* 0x0000001504217291 */ /* 0x000fe2000f8e18ff */
[----:B--2---:R-:W-:Y:S01]  /*1b30*/  @!P3 MOV R2, 0xc000 ;  /* 0x0000c0000002b802 */ /* 0x004fe20000000f00 */
[----:B--2-4-:R-:W-:Y:S10]  /*1b40*/  @P0 BRA `(.L_x_26) ;  /* 0x00000000000c0947 */ /* 0x014ff40003800000 */
[----:B------:R-:W-:-:S04]  /*1b50*/  SHF.L.U32 R3, R12, 0x1f, RZ ;  /* 0x0000001f0c037819 */ /* 0x000fc800000006ff */
[----:B------:R-:W2:Y:S02]  /*1b60*/  SYNCS.PHASECHK.TRANS64.TRYWAIT P0, [UR33+0x20], R3 ;  /* 0x00002003ff0075a7 */ /* 0x000ea40008001121 */
[----:B--2---:R-:W-:Y:S05]  /*1b70*/  @!P0 BRA `(.L_x_27) ;  /* 0x0000006400688947 */ /* 0x004fea0003800000 */
.L_x_26:
[----:B------:R2:W-:Y:S01]  /*1b80*/  @!P3 SYNCS.ARRIVE.TRANS64 RZ, [UR33], R2 ;  /* 0x00000002ffffb9a7 */ /* 0x0005e20008000021 */
[----:B------:R-:W-:-:S04]  /*1b90*/  ULOP3.LUT UR5, UR31, 0x2, URZ, 0xfc, !UPT ;  /* 0x000000021f057892 */ /* 0x000fc8000f8efcff */
[----:B------:R-:W-:-:S09]  /*1ba0*/  UISETP.NE.AND UP0, UPT, UR5, 0x2, UPT ;  /* 0x000000020500788c */ /* 0x000fd2000bf05270 */
[----:B------:R-:W-:Y:S05]  /*1bb0*/  BRA.U UP0, `(.L_x_28) ;  /* 0x0000000100047547 */ /* 0x000fea000b800000 */
[----:B------:R-:W-:Y:S05]  /*1bc0*/  BPT.TRAP 0x1 ;  /* 0x000000040000795c */ /* 0x000fea0000300000 */
.L_x_28:
[----:B------:R-:W-:Y:S04]  /*1bd0*/  BSSY.RECONVERGENT B0, `(.L_x_29) ;  /* 0x0000003000007945 */ /* 0x000fe80003800200 */
[----:B------:R-:W-:Y:S05]  /*1be0*/  @P2 BRA `(.L_x_30) ;  /* 0x0000000000042947 */ /* 0x000fea0003800000 */
[----:B------:R-:W-:Y:S05]  /*1bf0*/  BPT.TRAP 0x1 ;  /* 0x000000040000795c */ /* 0x000fea0000300000 */
.L_x_30:
[----:B------:R-:W-:Y:S05]  /*1c00*/  BSYNC.RECONVERGENT B0 ;  /* 0x0000000000007941 */ /* 0x000fea0003800200 */
.L_x_29:
[----:B------:R-:W-:Y:S02]  /*1c10*/  UIADD3 UR5, UPT, UPT, UR4, 0x1, URZ ;  /* 0x0000000104057890 */ /* 0x000fe4000fffe0ff */
[----:B------:R-:W-:Y:S02]  /*1c20*/  USHF.L.U32 UR4, UR4, 0xe, URZ ;  /* 0x0000000e04047899 */ /* 0x000fe400080006ff */
[----:B------:R-:W-:Y:S02]  /*1c30*/  UISETP.NE.AND UP0, UPT, UR5, 0x4, UPT ;  /* 0x000000040500788c */ /* 0x000fe4000bf05270 */
[----:B------:R-:W-:Y:S02]  /*1c40*/  ULOP3.LUT UR24, UR4, UR29, URZ, 0xfc, !UPT ;  /* 0x0000001d04187292 */ /* 0x000fe4000f8efcff */
[----:B------:R-:W-:Y:S02]  /*1c50*/  USEL UR6, URZ, 0x1, UP0 ;  /* 0x00000001ff067887 */ /* 0x000fe40008000000 */
[----:B------:R-:W-:-:S02]  /*1c60*/  USEL UR23, UR5, URZ, UP0 ;  /* 0x000000ff05177287 */ /* 0x000fc40008000000 */
[----:B------:R-:W-:Y:S02]  /*1c70*/  ULEA UR24, UR24, UR21, 0x1 ;  /* 0x0000001518187291 */ /* 0x000fe4000f8e08ff */
[----:B------:R-:W-:Y:S01]  /*1c80*/  LOP3.LUT R12, R12, UR6, RZ, 0x3c, !PT ;  /* 0x000000060c0c7c12 */ /* 0x000fe2000f8e3cff */
[----:B------:R-:W-:Y:S02]  /*1c90*/  UIADD3 UR6, UP1, UPT, UR40, 0x80, URZ ;  /* 0x0000008028067890 */ /* 0x000fe4000ff3e0ff */
[----:B------:R-:W-:Y:S01]  /*1ca0*/  ULEA UR5, UR23, UR21, 0x3 ;  /* 0x0000001517057291 */ /* 0x000fe2000f8e18ff */
[----:B-1----:R-:W-:Y:S01]  /*1cb0*/  SHF.L.U32 R0, R12, 0x1f, RZ ;  /* 0x0000001f0c007819 */ /* 0x002fe200000006ff */
[----:B------:R-:W-:Y:S02]  /*1cc0*/  USHF.L.U32 UR34, UR22, 0x7, URZ ;  /* 0x0000000716227899 */ /* 0x000fe400080006ff */
[----:B------:R-:W-:Y:S02]  /*1cd0*/  UIADD3 UR14, UP0, UPT, UR40, 0x180, URZ ;  /* 0x00000180280e7890 */ /* 0x000fe4000ff1e0ff */
[----:B------:R-:W-:-:S02]  /*1ce0*/  UIADD3 UR4, UPT, UPT, UR21, UR4, URZ ;  /* 0x0000000415047290 */ /* 0x000fc4000fffe0ff */
[----:B------:R-:W-:Y:S01]  /*1cf0*/  UIADD3.X UR7, UPT, UPT, URZ, UR41, URZ, UP1, !UPT ;  /* 0x00000029ff077290 */ /* 0x000fe20008ffe4ff */
[----:B------:R3:W4:Y:S01]  /*1d00*/  SYNCS.PHASECHK.TRANS64.TRYWAIT P0, [UR5+0x20], R0 ;  /* 0x00002000ff0075a7 */ /* 0x0007220008001105 */
[----:B------:R-:W-:Y:S02]  /*1d10*/  UIADD3 UR32, UPT, UPT, UR24, 0x6400, URZ ;  /* 0x0000640018207890 */ /* 0x000fe4000fffe0ff */
[----:B------:R-:W-:Y:S02]  /*1d20*/  UIADD3 UR26, UPT, UPT, UR34, 0x40, URZ ;  /* 0x00000040221a7890 */ /* 0x000fe4000fffe0ff */
[----:B------:R-:W-:Y:S02]  /*1d30*/  UIADD3 UR24, UPT, UPT, UR24, 0xa400, URZ ;  /* 0x0000a40018187890 */ /* 0x000fe4000fffe0ff */
[----:B------:R-:W-:Y:S02]  /*1d40*/  UIADD3.X UR15, UPT, UPT, URZ, UR41, URZ, UP0, !UPT ;  /* 0x00000029ff0f7290 */ /* 0x000fe400087fe4ff */
[----:B------:R-:W-:-:S02]  /*1d50*/  UIADD3 UR16, UPT, UPT, UR4, 0x26400, URZ ;  /* 0x0002640004107890 */ /* 0x000fc4000fffe0ff */
[----:B------:R-:W-:Y:S01]  /*1d60*/  UIADD3 UR8, UPT, UPT, UR4, 0x28400, URZ ;  /* 0x0002840004087890 */ /* 0x000fe2000fffe0ff */
[----:B------:R-:W-:Y:S01]  /*1d70*/  UMOV UR5, 0xff0000 ;  /* 0x00ff000000057882 */ /* 0x000fe20000000000 */
[----:B------:R-:W-:Y:S01]  /*1d80*/  UMOV UR38, 0x0 ;  /* 0x0000000000267882 */ /* 0x000fe20000000000 */
[----:B------:R-:W-:Y:S01]  /*1d90*/  UMOV UR39, 0x10000000 ;  /* 0x1000000000277882 */ /* 0x000fe20000000000 */
[----:B------:R-:W-:Y:S01]  /*1da0*/  UMOV UR25, UR33 ;  /* 0x0000002100197c82 */ /* 0x000fe20008000000 */
[----:B------:R-:W-:Y:S01]  /*1db0*/  UMOV UR27, UR35 ;  /* 0x00000023001b7c82 */ /* 0x000fe20008000000 */
[----:B------:R-:W-:Y:S01]  /*1dc0*/  UMOV UR28, UR36 ;  /* 0x00000024001c7c82 */ /* 0x000fe20008000000 */
[----:B------:R-:W-:Y:S01]  /*1dd0*/  UMOV UR17, UR33 ;  /* 0x0000002100117c82 */ /* 0x000fe20008000000 */
[----:B------:R-:W-:Y:S01]  /*1de0*/  UMOV UR20, UR36 ;  /* 0x0000002400147c82 */ /* 0x000fe20008000000 */
[----:B------:R-:W-:Y:S01]  /*1df0*/  UMOV UR18, UR34 ;  /* 0x0000002200127c82 */ /* 0x000fe20008000000 */
[----:B------:R3:W-:Y:S01]  /*1e00*/  UTMALDG.3D.MULTICAST [UR32], [UR6], UR5, desc[UR38] ;  /* 0x00002620060073b4 */ /* 0x0007e20008011805 */
[----:B------:R-:W-:Y:S01]  /*1e10*/  UMOV UR11, UR19 ;  /* 0x00000013000b7c82 */ /* 0x000fe20008000000 */
[----:B------:R-:W-:Y:S01]  /*1e20*/  UMOV UR12, UR36 ;  /* 0x00000024000c7c82 */ /* 0x000fe20008000000 */
[----:B------:R-:W-:Y:S01]  /*1e30*/  UMOV UR9, UR33 ;  /* 0x0000002100097c82 */ /* 0x000fe20008000000 */
[----:B------:R-:W-:Y:S01]  /*1e40*/  UMOV UR10, UR26 ;  /* 0x0000001a000a7c82 */ /* 0x000fe20008000000 */
[----:B------:R-:W-:Y:S01]  /*1e50*/  UIADD3 UR22, UPT, UPT, UR22, 0x1, URZ ;  /* 0x0000000116167890 */ /* 0x000fe2000fffe0ff */
[----:B------:R-:W-:Y:S01]  /*1e60*/  UMOV UR13, UR30 ;  /* 0x0000001e000d7c82 */ /* 0x000fe20008000000 */
[----:B------:R3:W-:Y:S02]  /*1e70*/  UTMALDG.3D.MULTICAST [UR24], [UR6], UR5, desc[UR38] ;  /* 0x00002618060073b4 */ /* 0x0007e40008011805 */
[----:B------:R-:W-:Y:S01]  /*1e80*/  UISETP.NE.AND UP0, UPT, UR22, UR30, UPT ;  /* 0x0000001e1600728c */ /* 0x000fe2000bf05270 */
[----:B------:R-:W-:Y:S01]  /*1e90*/  UMOV UR4, UR23 ;  /* 0x0000001700047c82 */ /* 0x000fe20008000000 */
[----:B------:R3:W-:Y:S01]  /*1ea0*/  UTMALDG.3D [UR16], [UR14], desc[UR38] ;  /* 0x000026100e0075b4 */ /* 0x0007e20008011000 */
[----:B------:R3:W-:Y:S06]  /*1eb0*/  UTMALDG.3D [UR8], [UR14], desc[UR38] ;  /* 0x000026080e0075b4 */ /* 0x0007ec0008011000 */
[----:B---3--:R-:W-:Y:S05]  /*1ec0*/  BRA.U UP0, `(.L_x_31) ;  /* 0xfffffffd00147547 */ /* 0x008fea000b83ffff */
.L_x_25:
[----:B------:R-:W-:Y:S01]  /*1ed0*/  ULEA UR4, UR23, UR21, 0x3 ;  /* 0x0000001517047291 */ /* 0x000fe2000f8e18ff */
[----:B-1----:R-:W-:Y:S01]  /*1ee0*/  SHF.L.U32 R0, R12, 0x1f, RZ ;  /* 0x0000001f0c007819 */ /* 0x002fe200000006ff */
[----:B------:R-:W-:Y:S01]  /*1ef0*/  @!P1 SYNCS.ARRIVE.TRANS64.A1T0 RZ, [UR21+0x78], RZ ;  /* 0x000078ffffff99a7 */ /* 0x000fe20008100015 */
[----:B------:R-:W-:-:S06]  /*1f00*/  UISETP.GT.AND UP0, UPT, UR47, UR46, UPT ;  /* 0x0000002e2f00728c */ /* 0x000fcc000bf04270 */
[----:B--2-4-:R1:W2:Y:S03]  /*1f10*/  SYNCS.PHASECHK.TRANS64.TRYWAIT P0, [UR4+0x20], R0 ;  /* 0x00002000ff0075a7 */ /* 0x0142a60008001104 */
[----:B------:R-:W-:Y:S05]  /*1f20*/  BRA.U !UP0, `(.L_x_32) ;  /* 0x0000000108f07547 */ /* 0x000fea000b800000 */
[----:B------:R-:W-:Y:S01]  /*1f30*/  UIADD3 UR14, UPT, UPT, UR48, UR13, URZ ;  /* 0x0000000d300e7290 */ /* 0x000fe2000fffe0ff */
[----:B------:R-:W-:-:S11]  /*1f40*/  UMOV UR4, UR23 ;  /* 0x0000001700047c82 */ /* 0x000fd60008000000 */
.L_x_38:
[----:B------:R-:W-:Y:S01]  /*1f50*/  ULEA UR33, UR4, UR21, 0x3 ;  /* 0x0000001504217291 */ /* 0x000fe2000f8e18ff */
[----:B--2---:R-:W-:Y:S01]  /*1f60*/  @!P3 MOV R2, 0xc000 ;  /* 0x0000c0000002b802 */ /* 0x004fe20000000f00 */
[----:B--2-4-:R-:W-:Y:S10]  /*1f70*/  @P0 BRA `(.L_x_33) ;  /* 0x00000000000c0947 */ /* 0x014ff40003800000 */
[----:B------:R-:W-:-:S04]  /*1f80*/  SHF.L.U32 R3, R12, 0x1f, RZ ;  /* 0x0000001f0c037819 */ /* 0x000fc800000006ff */
[----:B------:R-:W2:Y:S02]  /*1f90*/  SYNCS.PHASECHK.TRANS64.TRYWAIT P0, [UR33+0x20], R3 ;  /* 0x00002003ff0075a7 */ /* 0x000ea40008001121 */
[----:B--2---:R-:W-:Y:S05]  /*1fa0*/  @!P0 BRA `(.L_x_34) ;  /* 0x0000006000748947 */ /* 0x004fea0003800000 */
.L_x_33:
[----:B------:R2:W-:Y:S01]  /*1fb0*/  @!P3 SYNCS.ARRIVE.TRANS64 RZ, [UR33], R2 ;  /* 0x00000002ffffb9a7 */ /* 0x0005e20008000021 */
[----:B------:R-:W-:-:S04]  /*1fc0*/  ULOP3.LUT UR5, UR31, 0x2, URZ, 0xfc, !UPT ;  /* 0x000000021f057892 */ /* 0x000fc8000f8efcff */
[----:B------:R-:W-:-:S09]  /*1fd0*/  UISETP.NE.AND UP0, UPT, UR5, 0x2, UPT ;  /* 0x000000020500788c */ /* 0x000fd2000bf05270 */
[----:B------:R-:W-:Y:S05]  /*1fe0*/  BRA.U UP0, `(.L_x_35) ;  /* 0x0000000100047547 */ /* 0x000fea000b800000 */
[----:B------:R-:W-:Y:S05]  /*1ff0*/  BPT.TRAP 0x1 ;  /* 0x000000040000795c */ /* 0x000fea0000300000 */
.L_x_35:
[----:B------:R-:W-:Y:S04]  /*2000*/  BSSY.RECONVERGENT B0, `(.L_x_36) ;  /* 0x0000003000007945 */ /* 0x000fe80003800200 */
[----:B------:R-:W-:Y:S05]  /*2010*/  @P2 BRA `(.L_x_37) ;  /* 0x0000000000042947 */ /* 0x000fea0003800000 */
[----:B------:R-:W-:Y:S05]  /*2020*/  BPT.TRAP 0x1 ;  /* 0x000000040000795c */ /* 0x000fea0000300000 */
.L_x_37:
[----:B------:R-:W-:Y:S05]  /*2030*/  BSYNC.RECONVERGENT B0 ;  /* 0x0000000000007941 */ /* 0x000fea0003800200 */
.L_x_36:
[----:B------:R-:W-:Y:S02]  /*2040*/  UIADD3 UR5, UPT, UPT, UR4, 0x1, URZ ;  /* 0x0000000104057890 */ /* 0x000fe4000fffe0ff */
[----:B------:R-:W-:Y:S02]  /*2050*/  USHF.L.U32 UR7, UR4, 0xe, URZ ;  /* 0x0000000e04077899 */ /* 0x000fe400080006ff */
[----:B------:R-:W-:Y:S02]  /*2060*/  UISETP.NE.AND UP0, UPT, UR5, 0x4, UPT ;  /* 0x000000040500788c */ /* 0x000fe4000bf05270 */
[----:B------:R-:W-:Y:S02]  /*2070*/  ULOP3.LUT UR24, UR7, UR29, URZ, 0xfc, !UPT ;  /* 0x0000001d07187292 */ /* 0x000fe4000f8efcff */
[----:B------:R-:W-:Y:S02]  /*2080*/  USEL UR6, URZ, 0x1, UP0 ;  /* 0x00000001ff067887 */ /* 0x000fe40008000000 */
[----:B------:R-:W-:-:S02]  /*2090*/  USEL UR23, UR5, URZ, UP0 ;  /* 0x000000ff05177287 */ /* 0x000fc40008000000 */
[----:B------:R-:W-:Y:S02]  /*20a0*/  UIADD3 UR4, UP1, UPT, UR40, 0x80, URZ ;  /* 0x0000008028047890 */ /* 0x000fe4000ff3e0ff */
[----:B------:R-:W-:Y:S01]  /*20b0*/  ULEA UR5, UR23, UR21, 0x3 ;  /* 0x0000001517057291 */ /* 0x000fe2000f8e18ff */
[----:B------:R-:W-:Y:S01]  /*20c0*/  LOP3.LUT R12, R12, UR6, RZ, 0x3c, !PT ;  /* 0x000000060c0c7c12 */ /* 0x000fe2000f8e3cff */
[----:B------:R-:W-:Y:S02]  /*20d0*/  ULEA UR24, UR24, UR21, 0x1 ;  /* 0x0000001518187291 */ /* 0x000fe4000f8e08ff */
[----:B------:R-:W-:Y:S01]  /*20e0*/  USHF.L.U32 UR34, UR13, 0x7, URZ ;  /* 0x000000070d227899 */ /* 0x000fe200080006ff */
[----:B-1----:R-:W-:Y:S01]  /*20f0*/  SHF.L.U32 R0, R12, 0x1f, RZ ;  /* 0x0000001f0c007819 */ /* 0x002fe200000006ff */
[----:B------:R-:W-:Y:S02]  /*2100*/  UIADD3 UR6, UP0, UPT, UR40, 0x180, URZ ;  /* 0x0000018028067890 */ /* 0x000fe4000ff1e0ff */
[----:B------:R-:W-:Y:S01]  /*2110*/  UIADD3 UR8, UPT, UPT, UR21, UR7, URZ ;  /* 0x0000000715087290 */ /* 0x000fe2000fffe0ff */
[----:B------:R3:W4:Y:S01]  /*2120*/  SYNCS.PHASECHK.TRANS64.TRYWAIT P0, [UR5+0x20], R0 ;  /* 0x00002000ff0075a7 */ /* 0x0007220008001105 */
[----:B------:R-:W-:-:S02]  /*2130*/  UIADD3.X UR5, UPT, UPT, URZ, UR41, URZ, UP1, !UPT ;  /* 0x00000029ff057290 */ /* 0x000fc40008ffe4ff */
[----:B------:R-:W-:Y:S02]  /*2140*/  UIADD3 UR32, UPT, UPT, UR24, 0x6400, URZ ;  /* 0x0000640018207890 */ /* 0x000fe4000fffe0ff */
[----:B------:R-:W-:Y:S02]  /*2150*/  UIADD3 UR26, UPT, UPT, UR34, 0x40, URZ ;  /* 0x00000040221a7890 */ /* 0x000fe4000fffe0ff */
[----:B------:R-:W-:Y:S02]  /*2160*/  UIADD3 UR24, UPT, UPT, UR24, 0xa400, URZ ;  /* 0x0000a40018187890 */ /* 0x000fe4000fffe0ff */
[----:B------:R-:W-:Y:S02]  /*2170*/  UIADD3.X UR7, UPT, UPT, URZ, UR41, URZ, UP0, !UPT ;  /* 0x00000029ff077290 */ /* 0x000fe400087fe4ff */
[----:B------:R-:W-:Y:S02]  /*2180*/  UIADD3 UR16, UPT, UPT, UR8, 0x26400, URZ ;  /* 0x0002640008107890 */ /* 0x000fe4000fffe0ff */
[----:B------:R-:W-:Y:S01]  /*2190*/  UIADD3 UR8, UPT, UPT, UR8, 0x28400, URZ ;  /* 0x0002840008087890 */ /* 0x000fe2000fffe0ff */
[----:B------:R-:W-:Y:S01]  /*21a0*/  UMOV UR10, 0xff0000 ;  /* 0x00ff0000000a7882 */ /* 0x000fe20000000000 */
[----:B------:R-:W-:Y:S01]  /*21b0*/  UMOV UR38, 0x0 ;  /* 0x0000000000267882 */ /* 0x000fe20000000000 */
[----:B------:R-:W-:Y:S01]  /*21c0*/  UMOV UR39, 0x10000000 ;  /* 0x1000000000277882 */ /* 0x000fe20000000000 */
[----:B------:R-:W-:Y:S01]  /*21d0*/  UMOV UR25, UR33 ;  /* 0x0000002100197c82 */ /* 0x000fe20008000000 */
[----:B------:R-:W-:Y:S01]  /*21e0*/  UMOV UR27, UR35 ;  /* 0x00000023001b7c82 */ /* 0x000fe20008000000 */
[----:B------:R-:W-:Y:S01]  /*21f0*/  UMOV UR28, UR36 ;  /* 0x00000024001c7c82 */ /* 0x000fe20008000000 */
[----:B------:R-:W-:Y:S01]  /*2200*/  UTMALDG.3D.MULTICAST [UR32], [UR4], UR10, desc[UR38] ;  /* 0x00002620040073b4 */ /* 0x000fe2000801180a */
[----:B------:R-:W-:Y:S01]  /*2210*/  UMOV UR17, UR33 ;  /* 0x0000002100117c82 */ /* 0x000fe20008000000 */
[----:B------:R-:W-:Y:S01]  /*2220*/  UMOV UR20, UR36 ;  /* 0x0000002400147c82 */ /* 0x000fe20008000000 */
[----:B------:R-:W-:Y:S01]  /*2230*/  UMOV UR18, UR34 ;  /* 0x0000002200127c82 */ /* 0x000fe20008000000 */
[----:B------:R-:W-:Y:S01]  /*2240*/  UMOV UR11, UR19 ;  /* 0x00000013000b7c82 */ /* 0x000fe20008000000 */
[----:B------:R-:W-:Y:S01]  /*2250*/  UMOV UR12, UR36 ;  /* 0x00000024000c7c82 */ /* 0x000fe20008000000 */
[----:B------:R-:W-:Y:S01]  /*2260*/  UMOV UR9, UR33 ;  /* 0x0000002100097c82 */ /* 0x000fe20008000000 */
[----:B------:R-:W-:Y:S01]  /*2270*/  UIADD3 UR13, UPT, UPT, UR13, 0x1, URZ ;  /* 0x000000010d0d7890 */ /* 0x000fe2000fffe0ff */
[----:B------:R1:W-:Y:S03]  /*2280*/  UTMALDG.3D.MULTICAST [UR24], [UR4], UR10, desc[UR38] ;  /* 0x00002618040073b4 */ /* 0x0003e6000801180a */
[----:B------:R-:W-:Y:S01]  /*2290*/  UISETP.NE.AND UP0, UPT, UR13, UR14, UPT ;  /* 0x0000000e0d00728c */ /* 0x000fe2000bf05270 */
[----:B------:R3:W-:Y:S01]  /*22a0*/  UTMALDG.3D [UR16], [UR6], desc[UR38] ;  /* 0x00002610060075b4 */ /* 0x0007e20008011000 */
[----:B-1----:R-:W-:Y:S01]  /*22b0*/  UMOV UR10, UR26 ;  /* 0x0000001a000a7c82 */ /* 0x002fe20008000000 */
[----:B------:R-:W-:Y:S01]  /*22c0*/  UMOV UR4, UR23 ;  /* 0x0000001700047c82 */ /* 0x000fe20008000000 */
[----:B------:R3:W-:Y:S05]  /*22d0*/  UTMALDG.3D [UR8], [UR6], desc[UR38] ;  /* 0x00002608060075b4 */ /* 0x0007ea0008011000 */
[----:B---3--:R-:W-:Y:S05]  /*22e0*/  BRA.U UP0, `(.L_x_38) ;  /* 0xfffffffd00187547 */ /* 0x008fea000b83ffff */
.L_x_32:
[C---:B------:R-:W-:Y:S01]  /*22f0*/  LEA R3, R11.reuse, UR21, 0x3 ;  /* 0x000000150b037c11 */ /* 0x040fe2000f8e18ff */
[----:B------:R-:W-:Y:S01]  /*2300*/  NOP ;  /* 0x0000000000007918 */ /* 0x000fe20000000000 */
[----:B-1----:R-:W-:Y:S02]  /*2310*/  SHF.L.U32 R0, R10, 0x1f, RZ ;  /* 0x0000001f0a007819 */ /* 0x002fe400000006ff */
[----:B------:R-:W-:Y:S02]  /*2320*/  LEA R5, R11, UR21, 0x4 ;  /* 0x000000150b057c11 */ /* 0x000fe4000f8e20ff */
[----:B--2-4-:R-:W1:Y:S02]  /*2330*/  SYNCS.PHASECHK.TRANS64.TRYWAIT P0, [R3+URZ+0x80], R0 ;  /* 0x00008000030075a7 */ /* 0x014e6400080011ff */
[----:B-1----:R-:W-:Y:S05]  /*2340*/  @!P0 BRA `(.L_x_39) ;  /* 0x0000005c00a48947 */ /* 0x002fea0003800000 */
.L_x_125:
[----:B------:R-:W2:Y:S01]  /*2350*/  LDS.128 R4, [R5+0x110] ;  /* 0x0001100005047984 */ /* 0x000ea20000000c00 */
[----:B------:R-:W-:Y:S01]  /*2360*/  UISETP.GE.AND UP0, UPT, UR42, 0x1, UPT ;  /* 0x000000012a00788c */ /* 0x000fe2000bf06270 */
[----:B------:R-:W-:Y:S01]  /*2370*/  @!PT LDS RZ, [RZ] ;  /* 0x00000000fffff984 */ /* 0x000fe20000000800 */
[----:B------:R-:W-:Y:S01]  /*2380*/  @!PT LDS RZ, [RZ] ;  /* 0x00000000fffff984 */ /* 0x000fe20000000800 */
[----:B------:R-:W-:Y:S01]  /*2390*/  @!PT LDS RZ, [RZ] ;  /* 0x00000000fffff984 */ /* 0x000fe20000000800 */
[----:B------:R-:W-:Y:S01]  /*23a0*/  @!PT LDS RZ, [RZ] ;  /* 0x00000000fffff984 */ /* 0x000fe20000000800 */
[----:B------:R3:W-:Y:S06]  /*23b0*/  MEMBAR.ALL.CTA ;  /* 0x0000000000007992 */ /* 0x0007ec0000008000 */
[----:B---3--:R-:W3:Y:S01]  /*23c0*/  FENCE.VIEW.ASYNC.S ;  /* 0x00000000000073c6 */ /* 0x008ee20000000000 */
[----:B--2---:R-:W-:-:S13]  /*23d0*/  LOP3.LUT P0, RZ, R6, 0x1, RZ, 0xc0, !PT ;  /* 0x0000000106ff7812 */ /* 0x004fda000780c0ff */
[----:B---3--:R-:W-:Y:S01]  /*23e0*/  VOTEU.ANY UP1, P0 ;  /* 0x0000000000ff7886 */ /* 0x008fe20000020100 */
[----:B------:R-:W-:-:S13]  /*23f0*/  PLOP3.LUT P0, PT, PT, PT, UP1, 0x80, 0x8 ;  /* 0x000000000008781c */ /* 0x000fda0003f0f018 */
[----:B-1----:R-:W-:Y:S02]  /*2400*/  @P0 LOP3.LUT R0, R5, 0xffff, RZ, 0xc0, !PT ;  /* 0x0000ffff05000812 */ /* 0x002fe400078ec0ff */
[----:B------:R-:W-:Y:S02]  /*2410*/  @P0 MOV R2, R4 ;  /* 0x0000000400020202 */ /* 0x000fe40000000f00 */
[----:B------:R-:W-:Y:S01]  /*2420*/  @P0 R2UR UR5, R0 ;  /* 0x00000000000502ca */ /* 0x000fe200000e0000 */
[----:B------:R-:W-:Y:S01]  /*2430*/  VIADD R0, R3, 0x90 ;  /* 0x0000009003007836 */ /* 0x000fe20000000000 */
[----:B------:R-:W-:Y:S02]  /*2440*/  @P0 SHF.R.U32.HI R4, RZ, 0x10, R5 ;  /* 0x00000010ff040819 */ /* 0x000fe40000011605 */
[----:B------:R-:W-:Y:S02]  /*2450*/  @P0 R2UR UR6, R2 ;  /* 0x00000000020602ca */ /* 0x000fe400000e0000 */
[----:B------:R-:W-:-:S02]  /*2460*/  PRMT R0, RZ, 0x654, R0 ;  /* 0x00000654ff007816 */ /* 0x000fc40000000000 */
[----:B------:R-:W-:Y:S02]  /*2470*/  @P0 R2UR UR4, R4 ;  /* 0x00000000040402ca */ /* 0x000fe400000e0000 */
[----:B------:R1:W-:Y:S03]  /*2480*/  SYNCS.ARRIVE.TRANS64.RED.A1T0 RZ, [R0+URZ], RZ ;  /* 0x000000ff00ff79a7 */ /* 0x0003e600081004ff */
[----:B------:R-:W-:-:S04]  /*2490*/  @UP1 UMOV UR37, UR5 ;  /* 0x0000000500251c82 */ /* 0x000fc80008000000 */
[----:B------:R-:W-:-:S04]  /*24a0*/  @UP1 UMOV UR43, UR6 ;  /* 0x00000006002b1c82 */ /* 0x000fc80008000000 */
[----:B------:R-:W-:Y:S01]  /*24b0*/  @UP1 UMOV UR36, UR4 ;  /* 0x0000000400241c82 */ /* 0x000fe20008000000 */
[----:B------:R-:W-:Y:S05]  /*24c0*/  BRA.U !UP0, `(.L_x_40) ;  /* 0x0000000108d47547 */ /* 0x000fea000b800000 */
[----:B------:R-:W2:Y:S01]  /*24d0*/  LDCU.128 UR12, c[0x0][0xb10] ;  /* 0x00016200ff0c77ac */ /* 0x000ea20008000c00 */
[----:B------:R-:W3:Y:S01]  /*24e0*/  LDCU UR22, c[0x0][0xb20] ;  /* 0x00016400ff1677ac */ /* 0x000ee20008000800 */
[----:B------:R-:W4:Y:S01]  /*24f0*/  LDCU UR20, c[0x0][0xb0c] ;  /* 0x00016180ff1477ac */ /* 0x000f220008000800 */
[----:B------:R-:W1:Y:S01]  /*2500*/  LDCU.64 UR8, c[0x0][0xb28] ;  /* 0x00016500ff0877ac */ /* 0x000e620008000a00 */
[----:B------:R-:W-:Y:S02]  /*2510*/  UISETP.NE.AND UP3, UPT, UR42, 0x1, UPT ;  /* 0x000000012a00788c */ /* 0x000fe4000bf65270 */
[----:B--2---:R-:W-:Y:S02]  /*2520*/  UIMAD.WIDE.U32 UR6, UR44, UR15, URZ ;  /* 0x0000000f2c0672a5 */ /* 0x004fe4000f8e00ff */
[----:B------:R-:W-:Y:S02]  /*2530*/  UIMAD.WIDE.U32 UR4, UR45, UR12, URZ ;  /* 0x0000000c2d0472a5 */ /* 0x000fe4000f8e00ff */
[----:B------:R-:W-:-:S02]  /*2540*/  UISETP.NE.AND UP0, UPT, UR14, 0x1, UPT ;  /* 0x000000010e00788c */ /* 0x000fc4000bf05270 */
[----:B------:R-:W-:Y:S01]  /*2550*/  UIMAD.WIDE.U32 UR18, UR37, UR15, URZ ;  /* 0x0000000f251272a5 */ /* 0x000fe2000f8e00ff */
[----:B------:R-:W-:Y:S02]  /*2560*/  UMOV UR6, UR7 ;  /* 0x0000000700067c82 */ /* 0x000fe40008000000 */
[----:B------:R-:W-:Y:S01]  /*2570*/  UMOV UR4, UR5 ;  /* 0x0000000500047c82 */ /* 0x000fe20008000000 */
[----:B---3--:R-:W-:Y:S02]  /*2580*/  USHF.R.U32.HI UR6, URZ, UR22, UR6 ;  /* 0x00000016ff067299 */ /* 0x008fe40008011606 */
[----:B----4-:R-:W-:Y:S02]  /*2590*/  UISETP.NE.AND UP2, UPT, UR20, 0x1, UPT ;  /* 0x000000011400788c */ /* 0x010fe4000bf45270 */
[----:B------:R-:W-:Y:S02]  /*25a0*/  USHF.R.U32.HI UR4, URZ, UR13, UR4 ;  /* 0x0000000dff047299 */ /* 0x000fe40008011604 */
[----:B------:R-:W-:-:S02]  /*25b0*/  USEL UR5, UR44, UR6, !UP0 ;  /* 0x000000062c057287 */ /* 0x000fc4000c000000 */
[----:B------:R-:W-:Y:S02]  /*25c0*/  USEL UR6, UR45, UR4, !UP2 ;  /* 0x000000042d067287 */ /* 0x000fe4000d000000 */
[----:B-1----:R-:W-:Y:S01]  /*25d0*/  UIMAD.WIDE.U32 UR10, UR5, UR8, URZ ;  /* 0x00000008050a72a5 */ /* 0x002fe2000f8e00ff */
[----:B------:R-:W-:Y:S01]  /*25e0*/  UMOV UR4, UR19 ;  /* 0x0000001300047c82 */ /* 0x000fe20008000000 */
[----:B------:R-:W-:Y:S02]  /*25f0*/  UIMAD.WIDE.U32 UR16, UR43, UR12, URZ ;  /* 0x0000000c2b1072a5 */ /* 0x000fe4000f8e00ff */
[----:B------:R-:W-:-:S03]  /*2600*/  UIMAD.WIDE.U32 UR18, UR6, UR8, URZ ;  /* 0x00000008061272a5 */ /* 0x000fc6000f8e00ff */
[----:B------:R-:W-:Y:S01]  /*2610*/  UMOV UR10, UR11 ;  /* 0x0000000b000a7c82 */ /* 0x000fe20008000000 */
[----:B------:R-:W-:Y:S02]  /*2620*/  USHF.R.U32.HI UR4, URZ, UR22, UR4 ;  /* 0x00000016ff047299 */ /* 0x000fe40008011604 */
[----:B------:R-:W-:Y:S01]  /*2630*/  @UP3 USHF.R.U32.HI UR5, URZ, UR9, UR10 ;  /* 0x00000009ff053299 */ /* 0x000fe2000801160a */
[----:B------:R-:W-:Y:S01]  /*2640*/  UMOV UR16, UR17 ;  /* 0x0000001100107c82 */ /* 0x000fe20008000000 */
[----:B------:R-:W-:Y:S01]  /*2650*/  UMOV UR18, UR19 ;  /* 0x0000001300127c82 */ /* 0x000fe20008000000 */
[----:B------:R-:W-:Y:S02]  /*2660*/  USHF.R.U32.HI UR13, URZ, UR13, UR16 ;  /* 0x0000000dff0d7299 */ /* 0x000fe40008011610 */
[----:B------:R-:W-:Y:S02]  /*2670*/  USEL UR4, UR37, UR4, !UP0 ;  /* 0x0000000425047287 */ /* 0x000fe4000c000000 */
[----:B------:R-:W-:-:S02]  /*2680*/  @UP3 USHF.R.U32.HI UR6, URZ, UR9, UR18 ;  /* 0x00000009ff063299 */ /* 0x000fc40008011612 */
[----:B------:R-:W-:Y:S02]  /*2690*/  UIMAD UR7, UR42, UR5, URZ ;  /* 0x000000052a0772a4 */ /* 0x000fe4000f8e02ff */
[----:B------:R-:W-:Y:S02]  /*26a0*/  USEL UR5, UR43, UR13, !UP2 ;  /* 0x0000000d2b057287 */ /* 0x000fe4000d000000 */
[----:B------:R-:W-:Y:S02]  /*26b0*/  UIMAD UR10, UR42, UR6, URZ ;  /* 0x000000062a0a72a4 */ /* 0x000fe4000f8e02ff */
[----:B------:R-:W-:Y:S02]  /*26c0*/  UISETP.GE.AND UP0, UPT, UR4, UR7, UPT ;  /* 0x000000070400728c */ /* 0x000fe4000bf06270 */
[----:B------:R-:W-:Y:S02]  /*26d0*/  UIMAD.WIDE.U32 UR12, UR4, UR8, URZ ;  /* 0x00000008040c72a5 */ /* 0x000fe4000f8e00ff */
[----:B------:R-:W-:-:S02]  /*26e0*/  UISETP.GE.OR UP0, UPT, UR5, UR10, UP0 ;  /* 0x0000000a0500728c */ /* 0x000fc40008706670 */
        /* <DEDUP_REMOVED lines=19> */
.L_x_40:
[----:B------:R-:W2:Y:S02]  /*2820*/  LDCU UR4, c[0x0][0xb30] ;  /* 0x00016600ff0477ac */ /* 0x000ea40008000800 */
[----:B--2---:R-:W-:-:S09]  /*2830*/  UISETP.NE.AND UP0, UPT, UR4, 0x1, UPT ;  /* 0x000000010400788c */ /* 0x004fd2000bf05270 */
[----:B------:R-:W-:Y:S05]  /*2840*/  BRA.U UP0, `(.L_x_41) ;  /* 0x0000000100447547 */ /* 0x000fea000b800000 */
[----:B------:R-:W2:Y:S01]  /*2850*/  LDCU.128 UR8, c[0x0][0xb10] ;  /* 0x00016200ff0877ac */ /* 0x000ea20008000c00 */
[----:B------:R-:W3:Y:S01]  /*2860*/  LDCU UR12, c[0x0][0xb0c] ;  /* 0x00016180ff0c77ac */ /* 0x000ee20008000800 */
[----:B------:R-:W4:Y:S01]  /*2870*/  LDCU UR13, c[0x0][0xb20] ;  /* 0x00016400ff0d77ac */ /* 0x000f220008000800 */
[----:B--2---:R-:W-:Y:S02]  /*2880*/  UIMAD.WIDE.U32 UR6, UR43, UR8, URZ ;  /* 0x000000082b0672a5 */ /* 0x004fe4000f8e00ff */
[----:B------:R-:W-:Y:S02]  /*2890*/  UIMAD.WIDE.U32 UR4, UR37, UR11, URZ ;  /* 0x0000000b250472a5 */ /* 0x000fe4000f8e00ff */
[----:B---3--:R-:W-:Y:S02]  /*28a0*/  UISETP.NE.AND UP2, UPT, UR12, 0x1, UPT ;  /* 0x000000010c00788c */ /* 0x008fe4000bf45270 */
[----:B------:R-:W-:Y:S01]  /*28b0*/  UISETP.NE.AND UP0, UPT, UR10, 0x1, UPT ;  /* 0x000000010a00788c */ /* 0x000fe2000bf05270 */
[----:B------:R-:W-:-:S02]  /*28c0*/  UMOV UR6, UR7 ;  /* 0x0000000700067c82 */ /* 0x000fc40008000000 */
[----:B------:R-:W-:Y:S01]  /*28d0*/  UMOV UR4, UR5 ;  /* 0x0000000500047c82 */ /* 0x000fe20008000000 */
[----:B------:R-:W-:Y:S02]  /*28e0*/  USHF.R.U32.HI UR9, URZ, UR9, UR6 ;  /* 0x00000009ff097299 */ /* 0x000fe40008011606 */
[----:B----4-:R-:W-:Y:S02]  /*28f0*/  USHF.R.U32.HI UR4, URZ, UR13, UR4 ;  /* 0x0000000dff047299 */ /* 0x010fe40008011604 */
[----:B------:R-:W-:Y:S02]  /*2900*/  USEL UR5, UR43, UR9, !UP2 ;  /* 0x000000092b057287 */ /* 0x000fe4000d000000 */
[----:B------:R-:W-:-:S04]  /*2910*/  USEL UR4, UR37, UR4, !UP0 ;  /* 0x0000000425047287 */ /* 0x000fc8000c000000 */
[----:B------:R-:W-:Y:S02]  /*2920*/  UIADD3 UR6, UPT, UPT, UR5, -UR4, URZ ;  /* 0x8000000405067290 */ /* 0x000fe4000fffe0ff */
[----:B------:R-:W-:Y:S02]  /*2930*/  UIADD3 UR4, UPT, UPT, -UR5, UR4, URZ ;  /* 0x0000000405047290 */ /* 0x000fe4000fffe1ff */
[----:B------:R-:W-:Y:S02]  /*2940*/  UIMAD UR37, UR6, UR10, UR37 ;  /* 0x0000000a062572a4 */ /* 0x000fe4000f8e0225 */
[----:B------:R-:W-:-:S12]  /*2950*/  UIMAD UR43, UR4, UR12, UR43 ;  /* 0x0000000c042b72a4 */ /* 0x000fd8000f8e022b */
.L_x_41:
[----:B------:R-:W-:Y:S01]  /*2960*/  VIADD R11, R11, 0x1 ;  /* 0x000000010b0b7836 */ /* 0x000fe20000000000 */
[----:B------:R-:W-:Y:S02]  /*2970*/  R2UR UR5, R87 ;  /* 0x00000000570572ca */ /* 0x000fe400000e0000 */
[----:B------:R-:W-:Y:S02]  /*2980*/  R2UR UR4, R86 ;  /* 0x00000000560472ca */ /* 0x000fe400000e0000 */
[C---:B------:R-:W-:Y:S02]  /*2990*/  ISETP.NE.AND P0, PT, R11.reuse, 0x2, PT ;  /* 0x000000020b00780c */ /* 0x040fe40003f05270 */
[----:B------:R-:W-:Y:S02]  /*29a0*/  PLOP3.LUT P1, PT, PT, PT, PT, 0x80, 0x8 ;  /* 0x000000000008781c */ /* 0x000fe40003f2f070 */
[----:B------:R-:W-:Y:S02]  /*29b0*/  SEL R3, RZ, 0x1, P0 ;  /* 0x00000001ff037807 */ /* 0x000fe40000000000 */
[----:B------:R-:W-:-:S02]  /*29c0*/  SEL R11, R11, RZ, P0 ;  /* 0x000000ff0b0b7207 */ /* 0x000fc40000000000 */
[----:B------:R-:W-:Y:S01]  /*29d0*/  LOP3.LUT R10, R10, R3, RZ, 0x3c, !PT ;  /* 0x000000030a0a7212 */ /* 0x000fe200078e3cff */
[----:B------:R-:W-:Y:S02]  /*29e0*/  UIADD3 UR25, UPT, UPT, UR43, UR5, URZ ;  /* 0x000000052b197290 */ /* 0x000fe4000fffe0ff */
[----:B------:R-:W-:Y:S01]  /*29f0*/  UIADD3 UR26, UPT, UPT, UR37, UR4, URZ ;  /* 0x00000004251a7290 */ /* 0x000fe2000fffe0ff */
[----:B------:R-:W-:Y:S11]  /*2a00*/  BRA.U UP1, `(.L_x_42) ;  /* 0xffffffed01d47547 */ /* 0x000ff6000b83ffff */
[----:B------:R-:W-:Y:S01]  /*2a10*/  UIADD3 UR21, UPT, UPT, UR21, 0x20, URZ ;  /* 0x0000002015157890 */ /* 0x000fe2000fffe0ff */
[----:B------:R-:W-:-:S03]  /*2a20*/  SHF.L.U32 R3, R12, 0x1f, RZ ;  /* 0x0000001f0c037819 */ /* 0x000fc600000006ff */
[----:B------:R-:W-:-:S09]  /*2a30*/  ULEA UR4, UR23, UR21, 0x3 ;  /* 0x0000001517047291 */ /* 0x000fd2000f8e18ff */
[----:B------:R-:W2:Y:S02]  /*2a40*/  SYNCS.PHASECHK.TRANS64.TRYWAIT P0, [UR4], R3 ;  /* 0x00000003ff0075a7 */ /* 0x000ea40008001104 */
[----:B--2---:R-:W-:Y:S05]  /*2a50*/  @!P0 BRA `(.L_x_43) ;  /* 0x0000005400f48947 */ /* 0x004fea0003800000 */
.L_x_127:
[----:B------:R-:W-:-:S04]  /*2a60*/  UIADD3 UR4, UPT, UPT, UR23, 0x1, URZ ;  /* 0x0000000117047890 */ /* 0x000fc8000fffe0ff */
[----:B------:R-:W-:-:S04]  /*2a70*/  UISETP.NE.AND UP0, UPT, UR4, 0x4, UPT ;  /* 0x000000040400788c */ /* 0x000fc8000bf05270 */
[----:B------:R-:W-:Y:S02]  /*2a80*/  USEL UR6, URZ, 0x1, UP0 ;  /* 0x00000001ff067887 */ /* 0x000fe40008000000 */
[----:B------:R-:W-:-:S04]  /*2a90*/  USEL UR4, UR4, URZ, UP0 ;  /* 0x000000ff04047287 */ /* 0x000fc80008000000 */
[----:B------:R-:W-:Y:S01]  /*2aa0*/  ULEA UR5, UR4, UR21, 0x3 ;  /* 0x0000001504057291 */ /* 0x000fe2000f8e18ff */
[----:B------:R-:W-:-:S04]  /*2ab0*/  LOP3.LUT R2, R12, UR6, RZ, 0x3c, !PT ;  /* 0x000000060c027c12 */ /* 0x000fc8000f8e3cff */
[----:B-1----:R-:W-:-:S04]  /*2ac0*/  SHF.L.U32 R3, R2, 0x1f, RZ ;  /* 0x0000001f02037819 */ /* 0x002fc800000006ff */
[----:B------:R-:W1:Y:S02]  /*2ad0*/  SYNCS.PHASECHK.TRANS64.TRYWAIT P0, [UR5], R3 ;  /* 0x00000003ff0075a7 */ /* 0x000e640008001105 */
[----:B-1----:R-:W-:Y:S05]  /*2ae0*/  @!P0 BRA `(.L_x_44) ;  /* 0x0000005400e88947 */ /* 0x002fea0003800000 */
.L_x_129:
        /* <DEDUP_REMOVED lines=9> */
.L_x_131:
[----:B------:R-:W-:-:S04]  /*2b80*/  UIADD3 UR4, UPT, UPT, UR4, 0x1, URZ ;  /* 0x0000000104047890 */ /* 0x000fc8000fffe0ff */
[----:B------:R-:W-:-:S04]  /*2b90*/  UISETP.NE.AND UP0, UPT, UR4, 0x4, UPT ;  /* 0x000000040400788c */ /* 0x000fc8000bf05270 */
[----:B------:R-:W-:Y:S02]  /*2ba0*/  USEL UR5, URZ, 0x1, UP0 ;  /* 0x00000001ff057887 */ /* 0x000fe40008000000 */
[----:B------:R-:W-:-:S04]  /*2bb0*/  USEL UR4, UR4, URZ, UP0 ;  /* 0x000000ff04047287 */ /* 0x000fc80008000000 */
[----:B------:R-:W-:Y:S01]  /*2bc0*/  ULEA UR4, UR4, UR21, 0x3 ;  /* 0x0000001504047291 */ /* 0x000fe2000f8e18ff */
[----:B-1----:R-:W-:-:S04]  /*2bd0*/  LOP3.LUT R3, R2, UR5, RZ, 0x3c, !PT ;  /* 0x0000000502037c12 */ /* 0x002fc8000f8e3cff */
[----:B------:R-:W-:Y:S01]  /*2be0*/  SHF.L.U32 R3, R3, 0x1f, RZ ;  /* 0x0000001f03037819 */ /* 0x000fe200000006ff */
[----:B------:R-:W-:-:S07]  /*2bf0*/  IMAD.U32 R0, RZ, RZ, UR4 ;  /* 0x00000004ff007e24 */ /* 0x000fce000f8e00ff */
.L_x_46:
[----:B-1----:R1:W2:Y:S02]  /*2c00*/  SYNCS.PHASECHK.TRANS64.TRYWAIT P0, [R0+URZ], R3 ;  /* 0x00000003000075a7 */ /* 0x0022a400080011ff */
[----:B--2---:R-:W-:Y:S05]  /*2c10*/  @!P0 NANOSLEEP.SYNCS 0x989680 ;  /* 0x009896800000895d */ /* 0x004fea0003900000 */
[----:B------:R-:W2:Y:S02]  /*2c20*/  @!P0 SYNCS.PHASECHK.TRANS64 P0, [R0+URZ], R3 ;  /* 0x00000003000085a7 */ /* 0x000ea400080010ff */
[----:B--2---:R-:W-:Y:S05]  /*2c30*/  @P0 EXIT ;  /* 0x000000000000094d */ /* 0x004fea0003800000 */
[----:B------:R-:W-:Y:S05]  /*2c40*/  BRA `(.L_x_46) ;  /* 0xfffffffc00ec7947 */ /* 0x000fea000383ffff */
.L_x_22:
[----:B------:R-:W-:-:S04]  /*2c50*/  UISETP.NE.AND UP0, UPT, UR54, URZ, UPT ;  /* 0x000000ff3600728c */ /* 0x000fc8000bf05270 */
[----:B------:R-:W-:-:S09]  /*2c60*/  UISETP.NE.OR UP0, UPT, UR22, 0x1, UP0 ;  /* 0x000000011600788c */ /* 0x000fd20008705670 */
[----:B------:R-:W-:Y:S05]  /*2c70*/  BRA.U UP0, `(.L_x_47) ;  /* 0x0000000500487547 */ /* 0x000fea000b800000 */
[----:B------:R-:W-:Y:S01]  /*2c80*/  ISETP.GE.U32.AND P2, PT, R0, 0x8, PT ;  /* 0x000000080000780c */ /* 0x000fe20003f46070 */
[----:B------:R-:W-:Y:S01]  /*2c90*/  IMAD.MOV.U32 R12, RZ, RZ, 0x1 ;  /* 0x00000001ff0c7424 */ /* 0x000fe200078e00ff */
[----:B------:R-:W-:Y:S02]  /*2ca0*/  CS2R R10, SRZ ;  /* 0x00000000000a7805 */ /* 0x000fe4000001ff00 */
[----:B------:R-:W-:Y:S01]  /*2cb0*/  CS2R R8, SRZ ;  /* 0x0000000000087805 */ /* 0x000fe2000001ff00 */
[----:B------:R-:W-:Y:S01]  /*2cc0*/  UMOV UR6, 0x400 ;  /* 0x0000040000067882 */ /* 0x000fe20000000000 */
[----:B------:R-:W-:Y:S01]  /*2cd0*/  UMOV UR5, URZ ;  /* 0x000000ff00057c82 */ /* 0x000fe20008000000 */
[----:B------:R-:W-:-:S12]  /*2ce0*/  ULEA UR6, UR54, UR6, 0x18 ;  /* 0x0000000636067291 */ /* 0x000fd8000f8ec0ff */
.L_x_51:
[----:B------:R-:W-:Y:S02]  /*2cf0*/  LEA R2, R8, UR6, 0x3 ;  /* 0x0000000608027c11 */ /* 0x000fe4000f8e18ff */
[----:B------:R-:W-:-:S03]  /*2d00*/  SHF.L.U32 R5, R9, 0x1f, RZ ;  /* 0x0000001f09057819 */ /* 0x000fc600000006ff */
[----:B------:R-:W-:Y:S01]  /*2d10*/  VIADD R4, R2, 0xf0 ;  /* 0x000000f002047836 */ /* 0x000fe20000000000 */
[----:B------:R-:W1:Y:S02]  /*2d20*/  SYNCS.PHASECHK.TRANS64.TRYWAIT P0, [R2+URZ+0xe0], R5 ;  /* 0x0000e005020075a7 */ /* 0x000e6400080011ff */
[----:B-1----:R-:W-:Y:S05]  /*2d30*/  @!P0 BRA `(.L_x_48) ;  /* 0x0000005400848947 */ /* 0x002fea0003800000 */
.L_x_132:
[----:B------:R-:W-:Y:S01]  /*2d40*/  ULEA UR4, UR5, UR6, 0x3 ;  /* 0x0000000605047291 */ /* 0x000fe2000f8e18ff */
[----:B------:R-:W-:Y:S02]  /*2d50*/  PRMT R4, RZ, 0x654, R4 ;  /* 0x00000654ff047816 */ /* 0x000fe40000000004 */
[----:B-1----:R-:W-:Y:S01]  /*2d60*/  SHF.L.U32 R5, R12, 0x1f, RZ ;  /* 0x0000001f0c057819 */ /* 0x002fe200000006ff */
[----:B------:R-:W-:Y:S01]  /*2d70*/  UIADD3 UR7, UPT, UPT, UR4, 0x80, URZ ;  /* 0x0000008004077890 */ /* 0x000fe2000fffe0ff */
[----:B------:R1:W-:Y:S05]  /*2d80*/  SYNCS.ARRIVE.TRANS64.RED.A1T0 RZ, [R4+URZ], RZ ;  /* 0x000000ff04ff79a7 */ /* 0x0003ea00081004ff */
[----:B------:R-:W-:Y:S01]  /*2d90*/  IMAD.U32 R7, RZ, RZ, UR7 ;  /* 0x00000007ff077e24 */ /* 0x000fe2000f8e00ff */
[----:B------:R-:W2:Y:S04]  /*2da0*/  SYNCS.PHASECHK.TRANS64.TRYWAIT P0, [UR4+0x90], R5 ;  /* 0x00009005ff0075a7 */ /* 0x000ea80008001104 */
[----:B------:R-:W-:Y:S01]  /*2db0*/  PRMT R6, R0, 0x654, R7 ;  /* 0x0000065400067816 */ /* 0x000fe20000000007 */
[----:B-1----:R-:W-:Y:S01]  /*2dc0*/  @!P2 IMAD.MOV.U32 R4, RZ, RZ, 0x10 ;  /* 0x00000010ff04a424 */ /* 0x002fe200078e00ff */
[----:B--2---:R-:W-:Y:S06]  /*2dd0*/  @!P0 BRA `(.L_x_49) ;  /* 0x0000005400708947 */ /* 0x004fec0003800000 */
.L_x_134:
[----:B------:R-:W-:Y:S01]  /*2de0*/  ULEA UR8, UR5, UR6, 0x4 ;  /* 0x0000000605087291 */ /* 0x000fe2000f8e20ff */
[----:B------:R-:W-:Y:S01]  /*2df0*/  SEL R3, R6, R3, !P2 ;  /* 0x0000000306037207 */ /* 0x000fe20005000000 */
[----:B------:R-:W-:Y:S01]  /*2e00*/  UIADD3 UR9, UPT, UPT, UR4, 0x80, URZ ;  /* 0x0000008004097890 */ /* 0x000fe2000fffe0ff */
[----:B-1----:R-:W-:Y:S01]  /*2e10*/  LEA R2, R11, UR6, 0x3 ;  /* 0x000000060b027c11 */ /* 0x002fe2000f8e18ff */
[----:B------:R-:W-:Y:S01]  /*2e20*/  UIADD3 UR8, UPT, UPT, UR8, 0x110, URZ ;  /* 0x0000011008087890 */ /* 0x000fe2000fffe0ff */
[----:B------:R-:W-:Y:S01]  /*2e30*/  SHF.L.U32 R5, R10, 0x1f, RZ ;  /* 0x0000001f0a057819 */ /* 0x000fe200000006ff */
[----:B------:R1:W-:Y:S01]  /*2e40*/  @!P2 SYNCS.ARRIVE.TRANS64.RED RZ, [R3+URZ], R4 ;  /* 0x0000000403ffa9a7 */ /* 0x0003e200080004ff */
[----:B------:R-:W-:Y:S01]  /*2e50*/  UIADD3 UR4, UPT, UPT, UR5, 0x1, URZ ;  /* 0x0000000105047890 */ /* 0x000fe2000fffe0ff */
[----:B------:R-:W-:-:S03]  /*2e60*/  VIADD R8, R8, 0x1 ;  /* 0x0000000108087836 */ /* 0x000fc60000000000 */
[----:B------:R-:W-:Y:S02]  /*2e70*/  UISETP.NE.AND UP0, UPT, UR4, 0x2, UPT ;  /* 0x000000020400788c */ /* 0x000fe4000bf05270 */
[----:B------:R-:W-:Y:S06]  /*2e80*/  UGETNEXTWORKID.BROADCAST [UR8], [UR9] ;  /* 0x00000000080073ca */ /* 0x000fec0008000100 */
[----:B------:R-:W-:Y:S01]  /*2e90*/  USEL UR7, URZ, 0x1, UP0 ;  /* 0x00000001ff077887 */ /* 0x000fe20008000000 */
[----:B------:R-:W-:Y:S01]  /*2ea0*/  ISETP.NE.AND P0, PT, R8, 0x2, PT ;  /* 0x000000020800780c */ /* 0x000fe20003f05270 */
[----:B------:R-:W-:Y:S01]  /*2eb0*/  USEL UR5, UR4, URZ, UP0 ;  /* 0x000000ff04057287 */ /* 0x000fe20008000000 */
[----:B------:R-:W2:Y:S03]  /*2ec0*/  SYNCS.PHASECHK.TRANS64.TRYWAIT P1, [R2+URZ+0x80], R5 ;  /* 0x00008005020075a7 */ /* 0x000ea600080211ff */
[----:B------:R-:W-:Y:S01]  /*2ed0*/  LOP3.LUT R12, R12, UR7, RZ, 0x3c, !PT ;  /* 0x000000070c0c7c12 */ /* 0x000fe2000f8e3cff */
[----:B-12---:R-:W-:Y:S07]  /*2ee0*/  @!P1 BRA `(.L_x_50) ;  /* 0x0000005400449947 */ /* 0x006fee0003800000 */
.L_x_135:
[C---:B------:R-:W-:Y:S01]  /*2ef0*/  LEA R4, R11.reuse, UR6, 0x4 ;  /* 0x000000060b047c11 */ /* 0x040fe2000f8e20ff */
[----:B-1----:R-:W-:Y:S01]  /*2f00*/  VIADD R2, R2, 0x90 ;  /* 0x0000009002027836 */ /* 0x002fe20000000000 */
[----:B------:R-:W-:Y:S01]  /*2f10*/  SEL R8, R8, RZ, P0 ;  /* 0x000000ff08087207 */ /* 0x000fe20000000000 */
[----:B------:R-:W-:-:S03]  /*2f20*/  VIADD R11, R11, 0x1 ;  /* 0x000000010b0b7836 */ /* 0x000fc60000000000 */
[----:B------:R-:W1:Y:S01]  /*2f30*/  LDS.128 R4, [R4+0x110] ;  /* 0x0001100004047984 */ /* 0x000e620000000c00 */
[----:B------:R-:W-:Y:S02]  /*2f40*/  PRMT R2, RZ, 0x654, R2 ;  /* 0x00000654ff027816 */ /* 0x000fe40000000002 */
[C---:B------:R-:W-:Y:S01]  /*2f50*/  ISETP.NE.AND P1, PT, R11.reuse, 0x2, PT ;  /* 0x000000020b00780c */ /* 0x040fe20003f25270 */
[----:B------:R-:W-:Y:S01]  /*2f60*/  @!PT LDS RZ, [RZ] ;  /* 0x00000000fffff984 */ /* 0x000fe20000000800 */
[----:B------:R-:W-:Y:S01]  /*2f70*/  @!PT LDS RZ, [RZ] ;  /* 0x00000000fffff984 */ /* 0x000fe20000000800 */
[----:B------:R-:W-:Y:S01]  /*2f80*/  @!PT LDS RZ, [RZ] ;  /* 0x00000000fffff984 */ /* 0x000fe20000000800 */
[----:B------:R-:W-:Y:S01]  /*2f90*/  @!PT LDS RZ, [RZ] ;  /* 0x00000000fffff984 */ /* 0x000fe20000000800 */
[----:B------:R2:W-:Y:S06]  /*2fa0*/  MEMBAR.ALL.CTA ;  /* 0x0000000000007992 */ /* 0x0005ec0000008000 */
[----:B--2---:R-:W2:Y:S01]  /*2fb0*/  FENCE.VIEW.ASYNC.S ;  /* 0x00000000000073c6 */ /* 0x004ea20000000000 */
[----:B------:R-:W-:Y:S01]  /*2fc0*/  SEL R11, R11, RZ, P1 ;  /* 0x000000ff0b0b7207 */ /* 0x000fe20000800000 */
[----:B--2---:R2:W-:Y:S01]  /*2fd0*/  SYNCS.ARRIVE.TRANS64.RED.A1T0 RZ, [R2+URZ], RZ ;  /* 0x000000ff02ff79a7 */ /* 0x0045e200081004ff */
[----:B-1----:R-:W-:-:S02]  /*2fe0*/  LOP3.LUT P3, RZ, R6, 0x1, RZ, 0xc0, !PT ;  /* 0x0000000106ff7812 */ /* 0x002fc4000786c0ff */
[----:B------:R-:W-:-:S04]  /*2ff0*/  SEL R5, RZ, 0x1, P1 ;  /* 0x00000001ff057807 */ /* 0x000fc80000800000 */
[----:B------:R-:W-:Y:S02]  /*3000*/  LOP3.LUT R10, R10, R5, RZ, 0x3c, !PT ;  /* 0x000000050a0a7212 */ /* 0x000fe400078e3cff */
[----:B--2---:R-:W-:-:S04]  /*3010*/  SEL R2, RZ, 0x1, P0 ;  /* 0x00000001ff027807 */ /* 0x004fc80000000000 */
[----:B------:R-:W-:Y:S01]  /*3020*/  LOP3.LUT R9, R9, R2, RZ, 0x3c, !PT ;  /* 0x0000000209097212 */ /* 0x000fe200078e3cff */
[----:B------:R-:W-:Y:S06]  /*3030*/  @P3 BRA `(.L_x_51) ;  /* 0xfffffffc002c3947 */ /* 0x000fec000383ffff */
[----:B------:R-:W-:Y:S01]  /*3040*/  ULEA UR4, UR5, UR6, 0x3 ;  /* 0x0000000605047291 */ /* 0x000fe2000f8e18ff */
[----:B------:R-:W-:-:S08]  /*3050*/  SHF.L.U32 R3, R12, 0x1f, RZ ;  /* 0x0000001f0c037819 */ /* 0x000fd000000006ff */
[----:B------:R-:W1:Y:S02]  /*3060*/  SYNCS.PHASECHK.TRANS64 P0, [UR4+0x90], R3 ;  /* 0x00009003ff0075a7 */ /* 0x000e640008001004 */
[----:B-1----:R-:W-:Y:S05]  /*3070*/  @P0 BRA `(.L_x_52) ;  /* 0x0000000000080947 */ /* 0x002fea0003800000 */
[----:B------:R-:W1:Y:S02]  /*3080*/  SYNCS.PHASECHK.TRANS64.TRYWAIT P0, [UR4+0x90], R3 ;  /* 0x00009003ff0075a7 */ /* 0x000e640008001104 */
[----:B-1----:R-:W-:Y:S05]  /*3090*/  @!P0 BRA `(.L_x_53) ;  /* 0x0000005000ec8947 */ /* 0x002fea0003800000 */
.L_x_52:
[----:B------:R-:W-:-:S04]  /*30a0*/  UIADD3 UR7, UPT, UPT, UR5, 0x1, URZ ;  /* 0x0000000105077890 */ /* 0x000fc8000fffe0ff */
[----:B------:R-:W-:-:S04]  /*30b0*/  UISETP.NE.AND UP0, UPT, UR7, 0x2, UPT ;  /* 0x000000020700788c */ /* 0x000fc8000bf05270 */
[----:B------:R-:W-:Y:S02]  /*30c0*/  USEL UR8, URZ, 0x1, UP0 ;  /* 0x00000001ff087887 */ /* 0x000fe40008000000 */
[----:B------:R-:W-:-:S04]  /*30d0*/  USEL UR7, UR7, URZ, UP0 ;  /* 0x000000ff07077287 */ /* 0x000fc80008000000 */
[----:B------:R-:W-:Y:S01]  /*30e0*/  ULEA UR7, UR7, UR6, 0x3 ;  /* 0x0000000607077291 */ /* 0x000fe2000f8e18ff */
[----:B-1----:R-:W-:-:S04]  /*30f0*/  LOP3.LUT R3, R12, UR8, RZ, 0x3c, !PT ;  /* 0x000000080c037c12 */ /* 0x002fc8000f8e3cff */
[----:B------:R-:W-:-:S04]  /*3100*/  SHF.L.U32 R0, R3, 0x1f, RZ ;  /* 0x0000001f03007819 */ /* 0x000fc800000006ff */
[----:B------:R-:W1:Y:S02]  /*3110*/  SYNCS.PHASECHK.TRANS64 P0, [UR7+0x90], R0 ;  /* 0x00009000ff0075a7 */ /* 0x000e640008001007 */
[----:B-1----:R-:W-:Y:S05]  /*3120*/  @P0 EXIT ;  /* 0x000000000000094d */ /* 0x002fea0003800000 */
[----:B------:R-:W-:Y:S02]  /*3130*/  SHF.L.U32 R3, R3, 0x1f, RZ ;  /* 0x0000001f03037819 */ /* 0x000fe400000006ff */
[----:B------:R-:W-:-:S07]  /*3140*/  MOV R0, UR7 ;  /* 0x0000000700007c02 */ /* 0x000fce0008000f00 */
.L_x_54:
[----:B-1----:R1:W2:Y:S02]  /*3150*/  SYNCS.PHASECHK.TRANS64.TRYWAIT P0, [R0+URZ+0x90], R3 ;  /* 0x00009003000075a7 */ /* 0x0022a400080011ff */
[----:B--2---:R-:W-:Y:S05]  /*3160*/  @!P0 NANOSLEEP.SYNCS 0x989680 ;  /* 0x009896800000895d */ /* 0x004fea0003900000 */
[----:B------:R-:W2:Y:S02]  /*3170*/  @!P0 SYNCS.PHASECHK.TRANS64 P0, [R0+URZ+0x90], R3 ;  /* 0x00009003000085a7 */ /* 0x000ea400080010ff */
[----:B--2---:R-:W-:Y:S05]  /*3180*/  @P0 EXIT ;  /* 0x000000000000094d */ /* 0x004fea0003800000 */
[----:B------:R-:W-:Y:S05]  /*3190*/  BRA `(.L_x_54) ;  /* 0xfffffffc00ec7947 */ /* 0x000fea000383ffff */
.L_x_47:
[----:B------:R-:W-:Y:S05]  /*31a0*/  BRA.U UP4, `(.L_x_55) ;  /* 0x00000011042c7547 */ /* 0x000fea000b800000 */
[----:B------:R-:W-:Y:S01]  /*31b0*/  UMOV UR4, 0x40 ;  /* 0x0000004000047882 */ /* 0x000fe20000000000 */
[----:B------:R-:W-:Y:S01]  /*31c0*/  NOP ;  /* 0x0000000000007918 */ /* 0x000fe20000000000 */
[----:B------:R-:W-:Y:S01]  /*31d0*/  ULEA UR5, UR54, UR4, 0x18 ;  /* 0x0000000436057291 */ /* 0x000fe2000f8ec0ff */
[----:B------:R-:W-:Y:S02]  /*31e0*/  UMOV UR6, 0x400 ;  /* 0x0000040000067882 */ /* 0x000fe40000000000 */
[----:B------:R-:W-:-:S06]  /*31f0*/  ULEA UR6, UR54, UR6, 0x18 ;  /* 0x0000000636067291 */ /* 0x000fcc000f8ec0ff */
[----:B------:R-:W1:Y:S02]  /*3200*/  LDS.U8 R0, [UR5+0x1c] ;  /* 0x00001c05ff007984 */ /* 0x000e640008000000 */
[----:B-1----:R-:W-:-:S13]  /*3210*/  ISETP.NE.AND P0, PT, R0, RZ, PT ;  /* 0x000000ff0000720c */ /* 0x002fda0003f05270 */
[----:B------:R-:W-:Y:S05]  /*3220*/  @P0 BRA `(.L_x_56) ;  /* 0x0000000000580947 */ /* 0x000fea0003800000 */
[----:B------:R-:W-:-:S13]  /*3230*/  ELECT P0, URZ, PT ;  /* 0x0000000000ff782f */ /* 0x000fda0003800000 */
[----:B------:R-:W-:Y:S05]  /*3240*/  @!P0 BRA `(.L_x_57) ;  /* 0x0000000000608947 */ /* 0x000fea0003800000 */
[----:B------:R-:W-:Y:S01]  /*3250*/  UMOV UR4, 0x10 ;  /* 0x0000001000047882 */ /* 0x000fe20000000000 */
[----:B------:R-:W-:Y:S01]  /*3260*/  HFMA2 R0, -RZ, RZ, 0, 5.9604644775390625e-08 ;  /* 0x00000001ff007431 */ /* 0x000fe200000001ff */
[----:B------:R-:W-:-:S03]  /*3270*/  MOV R3, 0xffff ;  /* 0x0000ffff00037802 */ /* 0x000fc60000000f00 */
[----:B------:R-:W-:Y:S04]  /*3280*/  DEPBAR.LE SB1, 0x36 ;  /* 0x00009d800000791a */ /* 0x000fe80000000000 */
[----:B------:R-:W1:Y:S02]  /*3290*/  UTCATOMSWS.FIND_AND_SET.ALIGN UP0, UR4, UR4 ;  /* 0x00000004000475e3 */ /* 0x000e640008000800 */
[----:B-1----:R-:W-:Y:S01]  /*32a0*/  MOV R4, UR4 ;  /* 0x0000000400047c02 */ /* 0x002fe20008000f00 */
[----:B------:R-:W-:Y:S06]  /*32b0*/  BRA.U UP0, `(.L_x_58) ;  /* 0x0000000100187547 */ /* 0x000fec000b800000 */
.L_x_59:
[----:B------:R-:W-:Y:S05]  /*32c0*/  NANOSLEEP 0x64 ;  /* 0x000000640000795d */ /* 0x000fea0003800000 */
[----:B------:R-:W-:-:S05]  /*32d0*/  UMOV UR4, 0x10 ;  /* 0x0000001000047882 */ /* 0x000fca0000000000 */
[----:B------:R-:W-:Y:S04]  /*32e0*/  DEPBAR.LE SB1, 0x36 ;  /* 0x00009d800000791a */ /* 0x000fe80000000000 */
[----:B------:R-:W1:Y:S02]  /*32f0*/  UTCATOMSWS.FIND_AND_SET.ALIGN UP0, UR4, UR4 ;  /* 0x00000004000475e3 */ /* 0x000e640008000800 */
[----:B-1----:R-:W-:Y:S01]  /*3300*/  MOV R4, UR4 ;  /* 0x0000000400047c02 */ /* 0x002fe20008000f00 */
[----:B------:R-:W-:Y:S05]  /*3310*/  BRA.U !UP0, `(.L_x_59) ;  /* 0xfffffffd08e87547 */ /* 0x000fea000b83ffff */
.L_x_58:
[-C--:B------:R-:W-:Y:S02]  /*3320*/  SHF.L.U32 R3, R3, R4.reuse, RZ ;  /* 0x0000000403037219 */ /* 0x080fe400000006ff */
[----:B------:R-:W-:Y:S01]  /*3330*/  SHF.L.U32 R0, R0, R4, RZ ;  /* 0x0000000400007219 */ /* 0x000fe200000006ff */
[----:B------:R-:W-:Y:S02]  /*3340*/  IMAD.SHL.U32 R4, R4, 0x20, RZ ;  /* 0x0000002004047824 */ /* 0x000fe400078e00ff */
[----:B------:R1:W-:Y:S04]  /*3350*/  ATOMS.OR RZ, [UR5+0x14], R3 ;  /* 0x00001403ffff798c */ /* 0x0003e8000b000005 */
[----:B------:R1:W-:Y:S04]  /*3360*/  ATOMS.OR RZ, [UR5+0x18], R0 ;  /* 0x00001800ffff798c */ /* 0x0003e8000b000005 */
[----:B------:R1:W-:Y:S01]  /*3370*/  STS [UR6+0x130], R4 ;  /* 0x00013004ff007988 */ /* 0x0003e20008000806 */
[----:B------:R-:W-:Y:S05]  /*3380*/  BRA `(.L_x_57) ;  /* 0x0000000000107947 */ /* 0x000fea0003800000 */
.L_x_56:
[----:B------:R-:W-:Y:S02]  /*3390*/  MOV R0, 0xffffffff ;  /* 0xffffffff00007802 */ /* 0x000fe40000000f00 */
[----:B------:R-:W-:-:S03]  /*33a0*/  MOV R4, 0x33d0 ;  /* 0x000033d000047802 */ /* 0x000fc60000000f00 */
[----:B------:R1:W-:Y:S04]  /*33b0*/  STS [UR6+0x130], R0 ;  /* 0x00013000ff007988 */ /* 0x0003e80008000806 */
[----:B-1---5:R-:W-:Y:S05]  /*33c0*/  CALL.REL.NOINC `($__internal_1_$__cuda_sm10x_tcgen05_guardrail_trap_phase_invalid_during_alloc) ;  /* 0x0000005400c47944 */ /* 0x022fea0003c00000 */
.L_x_57:
[----:B------:R-:W-:Y:S05]  /*33d0*/  WARPSYNC.ALL ;  /* 0x0000000000007948 */ /* 0x000fea0003800000 */
[----:B------:R-:W2:Y:S01]  /*33e0*/  S2UR UR4, SR_CgaCtaId ;  /* 0x00000000000479c3 */ /* 0x000ea20000008800 */
[----:B------:R-:W-:Y:S01]  /*33f0*/  UMOV UR41, 0x400 ;  /* 0x0000040000297882 */ /* 0x000fe20000000000 */
[----:B------:R-:W-:-:S06]  /*3400*/  NOP ;  /* 0x0000000000007918 */ /* 0x000fcc0000000000 */
[----:B------:R-:W-:Y:S06]  /*3410*/  BAR.ARV 0x6, 0xa0 ;  /* 0x0182800000007b1d */ /* 0x000fec0000002000 */
[----:B------:R-:W3:Y:S01]  /*3420*/  LDCU UR6, c[0x0][0x38c] ;  /* 0x00007180ff0677ac */ /* 0x000ee20008000800 */
[----:B------:R-:W-:Y:S01]  /*3430*/  LOP3.LUT R2, R2, 0xffff, RZ, 0xc0, !PT ;  /* 0x0000ffff02027812 */ /* 0x000fe200078ec0ff */
[----:B------:R-:W-:Y:S01]  /*3440*/  IMAD.MOV.U32 R11, RZ, RZ, 0x1 ;  /* 0x00000001ff0b7424 */ /* 0x000fe200078e00ff */
[----:B------:R-:W-:Y:S01]  /*3450*/  CS2R R8, SRZ ;  /* 0x0000000000087805 */ /* 0x000fe2000001ff00 */
[----:B------:R-:W4:Y:S01]  /*3460*/  LDCU UR7, c[0x0][0x38c] ;  /* 0x00007180ff0777ac */ /* 0x000f220008000800 */
[----:B------:R-:W-:Y:S01]  /*3470*/  R2UR UR42, R2 ;  /* 0x00000000022a72ca */ /* 0x000fe200000e0000 */
[----:B------:R-:W-:Y:S01]  /*3480*/  IMAD.MOV.U32 R10, RZ, RZ, RZ ;  /* 0x000000ffff0a7224 */ /* 0x000fe200078e00ff */
[----:B------:R-:W-:Y:S01]  /*3490*/  UMOV UR46, URZ ;  /* 0x000000ff002e7c82 */ /* 0x000fe20008000000 */
[----:B------:R-:W-:Y:S01]  /*34a0*/  UMOV UR39, URZ ;  /* 0x000000ff00277c82 */ /* 0x000fe20008000000 */
[----:B--2---:R-:W-:Y:S01]  /*34b0*/  ULEA UR41, UR4, UR41, 0x18 ;  /* 0x0000002904297291 */ /* 0x004fe2000f8ec0ff */
[----:B------:R-:W-:Y:S01]  /*34c0*/  UMOV UR62, 0x0 ;  /* 0x00000000003e7882 */ /* 0x000fe20000000000 */
[----:B------:R-:W-:-:S02]  /*34d0*/  UMOV UR63, 0x8100490 ;  /* 0x08100490003f7882 */ /* 0x000fc40000000000 */
[----:B------:R-:W-:Y:S02]  /*34e0*/  UIADD3 UR5, UPT, UPT, UR41, 0x6400, URZ ;  /* 0x0000640029057890 */ /* 0x000fe4000fffe0ff */
[----:B------:R-:W-:Y:S02]  /*34f0*/  UIADD3 UR4, UPT, UPT, UR41, 0x26400, URZ ;  /* 0x0002640029047890 */ /* 0x000fe4000fffe0ff */
[----:B---3--:R-:W-:Y:S01]  /*3500*/  UIADD3 UR6, UPT, UPT, UR6, 0x7f, URZ ;  /* 0x0000007f06067890 */ /* 0x008fe2000fffe0ff */
[----:B-1----:R-:W1:Y:S01]  /*3510*/  LDS R0, [UR41+0x130] ;  /* 0x00013029ff007984 */ /* 0x002e620008000800 */
[----:B------:R-:W-:Y:S02]  /*3520*/  USHF.R.U32.HI UR5, URZ, 0x4, UR5 ;  /* 0x00000004ff057899 */ /* 0x000fe40008011605 */
[----:B------:R-:W-:Y:S02]  /*3530*/  USHF.R.S32.HI UR47, URZ, 0x1f, UR6 ;  /* 0x0000001fff2f7899 */ /* 0x000fe40008011406 */
[----:B------:R-:W-:-:S02]  /*3540*/  USHF.R.U32.HI UR4, URZ, 0x4, UR4 ;  /* 0x00000004ff047899 */ /* 0x000fc40008011604 */
[----:B------:R-:W-:Y:S02]  /*3550*/  ULEA.HI UR47, UR47, UR6, URZ, 0x7 ;  /* 0x000000062f2f7291 */ /* 0x000fe4000f8f38ff */
[----:B------:R-:W-:Y:S02]  /*3560*/  ULOP3.LUT UR5, UR5, 0x3fff, URZ, 0xc0, !UPT ;  /* 0x00003fff05057892 */ /* 0x000fe4000f8ec0ff */
[----:B------:R-:W-:Y:S02]  /*3570*/  USHF.R.S32.HI UR47, URZ, 0x7, UR47 ;  /* 0x00000007ff2f7899 */ /* 0x000fe4000801142f */
[----:B------:R-:W-:Y:S02]  /*3580*/  ULOP3.LUT UR4, UR4, 0x3fff, URZ, 0xc0, !UPT ;  /* 0x00003fff04047892 */ /* 0x000fe4000f8ec0ff */
[----:B------:R-:W-:Y:S01]  /*3590*/  UISETP.LT.AND UP0, UPT, UR47, 0x1, UPT ;  /* 0x000000012f00788c */ /* 0x000fe2000bf01270 */
[----:B------:R-:W-:Y:S01]  /*35a0*/  UMOV UR60, 0x0 ;  /* 0x00000000003c7882 */ /* 0x000fe20000000000 */
[----:B------:R-:W-:-:S02]  /*35b0*/  UMOV UR61, 0x8100490 ;  /* 0x08100490003d7882 */ /* 0x000fc40000000000 */
[----:B------:R-:W-:Y:S01]  /*35c0*/  USEL UR64, UR47, 0x1, !UP0 ;  /* 0x000000012f407887 */ /* 0x000fe2000c000000 */
[----:B------:R-:W-:Y:S01]  /*35d0*/  UMOV UR58, 0x0 ;  /* 0x00000000003a7882 */ /* 0x000fe20000000000 */
[----:B------:R-:W-:Y:S01]  /*35e0*/  UMOV UR59, 0x8100490 ;  /* 0x08100490003b7882 */ /* 0x000fe20000000000 */
[----:B------:R-:W-:Y:S01]  /*35f0*/  UMOV UR56, 0x0 ;  /* 0x0000000000387882 */ /* 0x000fe20000000000 */
[----:B------:R-:W-:Y:S01]  /*3600*/  UMOV UR57, 0x8100490 ;  /* 0x0810049000397882 */ /* 0x000fe20000000000 */
[----:B------:R-:W-:Y:S01]  /*3610*/  UMOV UR54, 0x0 ;  /* 0x0000000000367882 */ /* 0x000fe20000000000 */
[----:B------:R-:W-:Y:S01]  /*3620*/  UMOV UR55, 0x8100490 ;  /* 0x0810049000377882 */ /* 0x000fe20000000000 */
[----:B------:R-:W-:Y:S01]  /*3630*/  UMOV UR52, 0x0 ;  /* 0x0000000000347882 */ /* 0x000fe20000000000 */
[----:B------:R-:W-:Y:S01]  /*3640*/  UMOV UR53, 0x8100490 ;  /* 0x0810049000357882 */ /* 0x000fe20000000000 */
[----:B------:R-:W-:Y:S02]  /*3650*/  ULOP3.LUT UR43, UR5, 0x10000, URZ, 0xfc, !UPT ;  /* 0x00010000052b7892 */ /* 0x000fe4000f8efcff */
[----:B------:R-:W-:-:S02]  /*3660*/  ULOP3.LUT UR44, UR4, 0x10000, URZ, 0xfc, !UPT ;  /* 0x00010000042c7892 */ /* 0x000fc4000f8efcff */
[----:B------:R-:W-:Y:S02]  /*3670*/  UIADD3 UR64, UPT, UPT, -UR64, URZ, URZ ;  /* 0x000000ff40407290 */ /* 0x000fe4000fffe1ff */
[----:B----4-:R-:W-:Y:S01]  /*3680*/  UISETP.GE.AND UP4, UPT, UR7, 0x1, UPT ;  /* 0x000000010700788c */ /* 0x010fe2000bf86270 */
[----:B------:R-:W-:Y:S01]  /*3690*/  UMOV UR50, 0x0 ;  /* 0x0000000000327882 */ /* 0x000fe20000000000 */
[----:B------:R-:W-:Y:S01]  /*36a0*/  UMOV UR51, 0x8100490 ;  /* 0x0810049000337882 */ /* 0x000fe20000000000 */
[----:B------:R-:W-:Y:S01]  /*36b0*/  UMOV UR48, 0x0 ;  /* 0x0000000000307882 */ /* 0x000fe20000000000 */
[----:B-1----:R-:W-:Y:S01]  /*36c0*/  R2UR UR65, R0 ;  /* 0x00000000004172ca */ /* 0x002fe200000e0000 */
[----:B------:R-:W-:-:S14]  /*36d0*/  UMOV UR49, 0x8100490 ;  /* 0x0810049000317882 */ /* 0x000fdc0000000000 */
.L_x_66:
[----:B------:R-:W-:Y:S02]  /*36e0*/  LEA R0, R10, UR41, 0x3 ;  /* 0x000000290a007c11 */ /* 0x000fe4000f8e18ff */
[----:B------:R-:W-:Y:S02]  /*36f0*/  SHF.L.U32 R5, R9, 0x1f, RZ ;  /* 0x0000001f09057819 */ /* 0x000fe400000006ff */
[----:B------:R-:W-:Y:S01]  /*3700*/  PLOP3.LUT P0, PT, PT, PT, UP4, 0x80, 0x8 ;  /* 0x000000000008781c */ /* 0x000fe20003f0f048 */
[----:B------:R-:W-:Y:S01]  /*3710*/  VIADD R3, R0, 0x90 ;  /* 0x0000009000037836 */ /* 0x000fe20000000000 */
[----:B-1----:R-:W1:Y:S02]  /*3720*/  SYNCS.PHASECHK.TRANS64.TRYWAIT P1, [R0+URZ+0x80], R5 ;  /* 0x00008005000075a7 */ /* 0x002e6400080211ff */
[----:B-1-3--:R-:W-:Y:S09]  /*3730*/  @!P1 BRA `(.L_x_60) ;  /* 0x0000004c005c9947 */ /* 0x00aff20003800000 */
.L_x_137:
[----:B------:R-:W-:Y:S01]  /*3740*/  LEA R4, R10, UR41, 0x4 ;  /* 0x000000290a047c11 */ /* 0x000fe2000f8e20ff */
[----:B------:R-:W-:Y:S01]  /*3750*/  @UP4 ULEA UR4, UR39, UR41, 0x3 ;  /* 0x0000002927044291 */ /* 0x000fe2000f8e18ff */
[----:B------:R-:W-:Y:S01]  /*3760*/  PLOP3.LUT P2, PT, PT, PT, PT, 0x80, 0x8 ;  /* 0x000000000008781c */ /* 0x000fe20003f4f070 */
[----:B------:R-:W-:Y:S01]  /*3770*/  ULEA UR45, UR46, UR41, 0x3 ;  /* 0x000000292e2d7291 */ /* 0x000fe2000f8e18ff */
[----:B------:R-:W-:Y:S01]  /*3780*/  PRMT R3, RZ, 0x654, R3 ;  /* 0x00000654ff037816 */ /* 0x000fe20000000003 */
[----:B------:R-:W-:Y:S01]  /*3790*/  ULEA UR36, UR46, UR65, 0x6 ;  /* 0x000000412e247291 */ /* 0x000fe2000f8e30ff */
[----:B-1----:R-:W1:Y:S01]  /*37a0*/  LDS.128 R4, [R4+0x110] ;  /* 0x0001100004047984 */ /* 0x002e620000000c00 */
[----:B------:R-:W-:Y:S02]  /*37b0*/  @P0 SHF.L.U32 R2, R8, 0x1f, RZ ;  /* 0x0000001f08020819 */ /* 0x000fe400000006ff */
[----:B------:R-:W-:Y:S01]  /*37c0*/  SHF.L.U32 R0, R11, 0x1f, RZ ;  /* 0x0000001f0b007819 */ /* 0x000fe200000006ff */
[----:B------:R-:W-:Y:S01]  /*37d0*/  @!PT LDS RZ, [RZ] ;  /* 0x00000000fffff984 */ /* 0x000fe20000000800 */
[----:B------:R-:W-:Y:S01]  /*37e0*/  @!PT LDS RZ, [RZ] ;  /* 0x00000000fffff984 */ /* 0x000fe20000000800 */
[----:B------:R-:W-:Y:S01]  /*37f0*/  @!PT LDS RZ, [RZ] ;  /* 0x00000000fffff984 */ /* 0x000fe20000000800 */
[----:B------:R-:W-:Y:S01]  /*3800*/  @!PT LDS RZ, [RZ] ;  /* 0x00000000fffff984 */ /* 0x000fe20000000800 */
[----:B------:R2:W-:Y:S06]  /*3810*/  MEMBAR.ALL.CTA ;  /* 0x0000000000007992 */ /* 0x0005ec0000008000 */
[----:B--2---:R-:W2:Y:S02]  /*3820*/  FENCE.VIEW.ASYNC.S ;  /* 0x00000000000073c6 */ /* 0x004ea40000000000 */
[----:B--2---:R2:W-:Y:S01]  /*3830*/  SYNCS.ARRIVE.TRANS64.RED.A1T0 RZ, [R3+URZ], RZ ;  /* 0x000000ff03ff79a7 */ /* 0x0045e200081004ff */
[----:B------:R2:W3:Y:S01]  /*3840*/  @P0 SYNCS.PHASECHK.TRANS64.TRYWAIT P2, [UR4], R2 ;  /* 0x00000002ff0005a7 */ /* 0x0004e20008041104 */
[----:B-1----:R-:W-:Y:S01]  /*3850*/  LOP3.LUT P1, RZ, R6, 0x1, RZ, 0xc0, !PT ;  /* 0x0000000106ff7812 */ /* 0x002fe2000782c0ff */
[----:B------:R-:W1:Y:S02]  /*3860*/  SYNCS.PHASECHK.TRANS64.TRYWAIT P0, [UR45+0xc0], R0 ;  /* 0x0000c000ff0075a7 */ /* 0x000e64000800112d */
[----:B-123--:R-:W-:Y:S10]  /*3870*/  @!P0 BRA `(.L_x_61) ;  /* 0x0000004c00208947 */ /* 0x00eff40003800000 */
.L_x_139:
[----:B------:R-:W-:Y:S01]  /*3880*/  IADD3 R10, PT, PT, R10, 0x1, RZ ;  /* 0x000000010a0a7810 */ /* 0x000fe20007ffe0ff */
[----:B------:R-:W-:Y:S06]  /*3890*/  BRA.U !UP4, `(.L_x_62) ;  /* 0x000000050c107547 */ /* 0x000fec000b800000 */
[----:B------:R-:W-:Y:S01]  /*38a0*/  UPLOP3.LUT UP2, UPT, UPT, UPT, UPT, 0x40, 0x4 ;  /* 0x000000000004789c */ /* 0x000fe20003f4e870 */
[----:B------:R-:W-:Y:S01]  /*38b0*/  UMOV UR38, UR64 ;  /* 0x0000004000267c82 */ /* 0x000fe20008000000 */
[----:B------:R-:W-:Y:S01]  /*38c0*/  UMOV UR37, UR47 ;  /* 0x0000002f00257c82 */ /* 0x000fe20008000000 */
[----:B------:R-:W-:-:S08]  /*38d0*/  UMOV UR5, UR39 ;  /* 0x0000002700057c82 */ /* 0x000fd00008000000 */
.L_x_65:
[----:B------:R-:W-:Y:S02]  /*38e0*/  UIADD3 UR38, UPT, UPT, UR38, 0x1, URZ ;  /* 0x0000000126267890 */ /* 0x000fe4000fffe0ff */
[----:B------:R-:W-:Y:S02]  /*38f0*/  ULEA UR7, UR5, UR41, 0x3 ;  /* 0x0000002905077291 */ /* 0x000fe4000f8e18ff */
[----:B------:R-:W-:Y:S01]  /*3900*/  UISETP.NE.AND UP3, UPT, UR38, URZ, UPT ;  /* 0x000000ff2600728c */ /* 0x000fe2000bf65270 */
[----:B--23--:R-:W-:Y:S10]  /*3910*/  @P2 BRA `(.L_x_63) ;  /* 0x00000000000c2947 */ /* 0x00cff40003800000 */
[----:B-1----:R-:W-:Y:S04]  /*3920*/  SHF.L.U32 R3, R8, 0x1f, RZ ;  /* 0x0000001f08037819 */ /* 0x002fe800000006ff */
[----:B------:R-:W1:Y:S02]  /*3930*/  SYNCS.PHASECHK.TRANS64.TRYWAIT P0, [UR7], R3 ;  /* 0x00000003ff0075a7 */ /* 0x000e640008001107 */
[----:B-1----:R-:W-:Y:S05]  /*3940*/  @!P0 BRA `(.L_x_64) ;  /* 0x0000004c00048947 */ /* 0x002fea0003800000 */
.L_x_63:
[----:B------:R-:W-:Y:S01]  /*3950*/  UISETP.NE.AND UP0, UPT, UR37, 0x1, UPT ;  /* 0x000000012500788c */ /* 0x000fe2000bf05270 */
[----:B------:R-:W-:Y:S01]  /*3960*/  PLOP3.LUT P2, PT, PT, PT, PT, 0x80, 0x8 ;  /* 0x000000000008781c */ /* 0x000fe20003f4f070 */
[----:B------:R-:W-:Y:S02]  /*3970*/  UIADD3 UR4, UPT, UPT, UR5, 0x1, URZ ;  /* 0x0000000105047890 */ /* 0x000fe4000fffe0ff */
[----:B------:R-:W-:Y:S02]  /*3980*/  UIADD3 UR40, UPT, UPT, UR7, 0x20, URZ ;  /* 0x0000002007287890 */ /* 0x000fe4000fffe0ff */
[----:B------:R-:W-:Y:S01]  /*3990*/  UISETP.NE.AND UP1, UPT, UR4, 0x4, UPT ;  /* 0x000000040400788c */ /* 0x000fe2000bf25270 */
[----:B------:R-:W-:Y:S01]  /*39a0*/  PLOP3.LUT P0, PT, PT, PT, UP0, 0x80, 0x8 ;  /* 0x000000000008781c */ /* 0x000fe20003f0f008 */
[----:B------:R-:W-:Y:S02]  /*39b0*/  UIADD3 UR37, UPT, UPT, UR37, -0x1, URZ ;  /* 0xffffffff25257890 */ /* 0x000fe4000fffe0ff */
[----:B------:R-:W-:Y:S02]  /*39c0*/  USEL UR6, URZ, 0x1, UP1 ;  /* 0x00000001ff067887 */ /* 0x000fe40008800000 */
[----:B------:R-:W-:Y:S01]  /*39d0*/  USEL UR39, UR4, URZ, UP1 ;  /* 0x000000ff04277287 */ /* 0x000fe20008800000 */
[----:B------:R-:W-:Y:S01]  /*39e0*/  UMOV UR7, 0x40004040 ;  /* 0x4000404000077882 */ /* 0x000fe20000000000 */
[----:B------:R-:W-:Y:S02]  /*39f0*/  UMOV UR35, 0x40004040 ;  /* 0x4000404000237882 */ /* 0x000fe40000000000 */
[----:B------:R-:W-:Y:S01]  /*3a00*/  @UP0 ULEA UR4, UR39, UR41, 0x3 ;  /* 0x0000002927040291 */ /* 0x000fe2000f8e18ff */
[----:B------:R-:W-:Y:S01]  /*3a10*/  LOP3.LUT R8, R8, UR6, RZ, 0x3c, !PT ;  /* 0x0000000608087c12 */ /* 0x000fe2000f8e3cff */
[----:B------:R-:W-:Y:S01]  /*3a20*/  ULEA UR6, UR5, UR44, 0xa ;  /* 0x0000002c05067291 */ /* 0x000fe2000f8e50ff */
[----:B------:R-:W-:Y:S02]  /*3a30*/  UMOV UR33, 0x40004040 ;  /* 0x4000404000217882 */ /* 0x000fe40000000000 */
[----:B-1----:R-:W-:Y:S01]  /*3a40*/  @P0 SHF.L.U32 R0, R8, 0x1f, RZ ;  /* 0x0000001f08000819 */ /* 0x002fe200000006ff */
[----:B------:R-:W-:Y:S02]  /*3a50*/  UIADD3 UR34, UPT, UPT, UR6, 0x2, URZ ;  /* 0x0000000206227890 */ /* 0x000fe4000fffe0ff */
[----:B------:R-:W-:Y:S01]  /*3a60*/  UIADD3 UR30, UPT, UPT, UR6, 0x4, URZ ;  /* 0x00000004061e7890 */ /* 0x000fe2000fffe0ff */
[----:B------:R2:W3:Y:S01]  /*3a70*/  @P0 SYNCS.PHASECHK.TRANS64.TRYWAIT P2, [UR4], R0 ;  /* 0x00000000ff0005a7 */ /* 0x0004e20008041104 */
[----:B------:R-:W-:Y:S02]  /*3a80*/  ULEA UR4, UR5, UR43, 0xb ;  /* 0x0000002b05047291 */ /* 0x000fe4000f8e58ff */
[----:B------:R-:W-:Y:S02]  /*3a90*/  UIADD3 UR26, UPT, UPT, UR6, 0x6, URZ ;  /* 0x00000006061a7890 */ /* 0x000fe4000fffe0ff */
        /* <DEDUP_REMOVED lines=10> */
[----:B------:R-:W-:Y:S01]  /*3b40*/  UIADD3 UR8, UPT, UPT, UR4, 0x406, URZ ;  /* 0x0000040604087890 */ /* 0x000fe2000fffe0ff */
[----:B------:R-:W-:Y:S01]  /*3b50*/  UMOV UR5, 0x40004040 ;  /* 0x4000404000057882 */ /* 0x000fe20000000000 */
[----:B------:R-:W-:Y:S01]  /*3b60*/  UMOV UR31, 0x40004040 ;  /* 0x40004040001f7882 */ /* 0x000fe20000000000 */
[----:B------:R1:W-:Y:S01]  /*3b70*/  UTCHMMA gdesc[UR4], gdesc[UR6], tmem[UR36], tmem[UR62], idesc[UR63], UP2 ;  /* 0x00ff3e06040075ea */ /* 0x0003e20009000024 */
[----:B------:R-:W-:Y:S01]  /*3b80*/  UPLOP3.LUT UP2, UPT, UPT, UPT, UPT, 0x80, 0x8 ;  /* 0x000000000008789c */ /* 0x000fe20003f4f070 */
[----:B------:R2:W-:Y:S01]  /*3b90*/  UTCHMMA gdesc[UR32], gdesc[UR34], tmem[UR36], tmem[UR60], idesc[UR61], UPT ;  /* 0x00ff3c22200075ea */ /* 0x0005e2000b800024 */
[----:B------:R-:W-:Y:S01]  /*3ba0*/  UMOV UR29, 0x40004040 ;  /* 0x40004040001d7882 */ /* 0x000fe20000000000 */
[----:B------:R-:W-:Y:S01]  /*3bb0*/  UMOV UR27, 0x40004040 ;  /* 0x40004040001b7882 */ /* 0x000fe20000000000 */
        /* <DEDUP_REMOVED lines=12> */
[----:B------:R-:W-:Y:S01]  /*3c80*/  UMOV UR9, 0x40004040 ;  /* 0x4000404000097882 */ /* 0x000fe20000000000 */
[----:B------:R2:W-:Y:S01]  /*3c90*/  UTCHMMA gdesc[UR12], gdesc[UR14], tmem[UR36], tmem[UR50], idesc[UR51], UPT ;  /* 0x00ff320e0c0075ea */ /* 0x0005e2000b800024 */
[----:B------:R2:W-:Y:S01]  /*3ca0*/  UTCHMMA gdesc[UR8], gdesc[UR10], tmem[UR36], tmem[UR48], idesc[UR49], UPT ;  /* 0x00ff300a080075ea */ /* 0x0005e2000b800024 */
[----:B------:R2:W-:Y:S01]  /*3cb0*/  UTCBAR.MULTICAST [UR40], URZ, UR42 ;  /* 0x000000ff280073e9 */ /* 0x0005e2000800082a */
[----:B-1----:R-:W-:Y:S01]  /*3cc0*/  UMOV UR5, UR39 ;  /* 0x0000002700057c82 */ /* 0x002fe20008000000 */
[----:B------:R-:W-:Y:S05]  /*3cd0*/  BRA.U UP3, `(.L_x_65) ;  /* 0xfffffffd03007547 */ /* 0x000fea000b83ffff */
.L_x_62:
[----:B------:R-:W-:Y:S01]  /*3ce0*/  UIADD3 UR4, UPT, UPT, UR46, 0x1, URZ ;  /* 0x000000012e047890 */ /* 0x000fe2000fffe0ff */
[C---:B------:R-:W-:Y:S01]  /*3cf0*/  ISETP.NE.AND P0, PT, R10.reuse, 0x2, PT ;  /* 0x000000020a00780c */ /* 0x040fe20003f05270 */
[----:B------:R-:W-:Y:S02]  /*3d00*/  UIADD3 UR5, UPT, UPT, UR45, 0xa0, URZ ;  /* 0x000000a02d057890 */ /* 0x000fe4000fffe0ff */
[----:B------:R-:W-:Y:S01]  /*3d10*/  UISETP.NE.AND UP0, UPT, UR4, 0x4, UPT ;  /* 0x000000040400788c */ /* 0x000fe2000bf05270 */
[----:B-12---:R-:W-:Y:S02]  /*3d20*/  SEL R0, RZ, 0x1, P0 ;  /* 0x00000001ff007807 */ /* 0x006fe40000000000 */
[----:B------:R-:W-:Y:S01]  /*3d30*/  SEL R10, R10, RZ, P0 ;  /* 0x000000ff0a0a7207 */ /* 0x000fe20000000000 */
[----:B------:R-:W-:Y:S01]  /*3d40*/  USEL UR6, URZ, 0x1, UP0 ;  /* 0x00000001ff067887 */ /* 0x000fe20008000000 */
[----:B------:R-:W-:Y:S01]  /*3d50*/  LOP3.LUT R9, R9, R0, RZ, 0x3c, !PT ;  /* 0x0000000009097212 */ /* 0x000fe200078e3cff */
[----:B------:R-:W-:Y:S01]  /*3d60*/  USEL UR46, UR4, URZ, UP0 ;  /* 0x000000ff042e7287 */ /* 0x000fe20008000000 */
[----:B------:R1:W-:Y:S03]  /*3d70*/  UTCBAR [UR5], URZ ;  /* 0x000000ff050073e9 */ /* 0x0003e600080000ff */
[----:B------:R-:W-:Y:S01]  /*3d80*/  LOP3.LUT R11, R11, UR6, RZ, 0x3c, !PT ;  /* 0x000000060b0b7c12 */ /* 0x000fe2000f8e3cff */
[----:B------:R-:W-:Y:S07]  /*3d90*/  @P1 BRA `(.L_x_66) ;  /* 0xfffffff800501947 */ /* 0x000fee000383ffff */
[----:B------:R-:W2:Y:S01]  /*3da0*/  S2UR UR8, SR_CgaCtaId ;  /* 0x00000000000879c3 */ /* 0x000ea20000008800 */
[----:B------:R-:W-:Y:S01]  /*3db0*/  ELECT P0, URZ, PT ;  /* 0x0000000000ff782f */ /* 0x000fe20003800000 */
[----:B------:R-:W-:Y:S01]  /*3dc0*/  IMAD.MOV.U32 R0, RZ, RZ, 0x1 ;  /* 0x00000001ff007424 */ /* 0x000fe200078e00ff */
[----:B------:R-:W-:Y:S01]  /*3dd0*/  UIADD3 UR41, UPT, UPT, UR41, 0xc0, URZ ;  /* 0x000000c029297890 */ /* 0x000fe2000fffe0ff */
[----:B------:R-:W-:Y:S01]  /*3de0*/  SHF.L.U32 R3, R11, 0x1f, RZ ;  /* 0x0000001f0b037819 */ /* 0x000fe200000006ff */
[----:B------:R-:W-:-:S03]  /*3df0*/  UMOV UR4, 0x40 ;  /* 0x0000004000047882 */ /* 0x000fc60000000000 */
[----:B------:R-:W-:Y:S01]  /*3e00*/  UVIRTCOUNT.DEALLOC.SMPOOL 0x80 ;  /* 0x000000800000784c */ /* 0x000fe20000000000 */
[----:B--2---:R-:W-:Y:S02]  /*3e10*/  ULEA UR8, UR8, UR4, 0x18 ;  /* 0x0000000408087291 */ /* 0x004fe4000f8ec0ff */
[----:B------:R-:W-:-:S07]  /*3e20*/  ULEA UR4, UR46, UR41, 0x3 ;  /* 0x000000292e047291 */ /* 0x000fce000f8e18ff */
[----:B------:R2:W-:Y:S02]  /*3e30*/  @P0 STS.U8 [UR8+0x1c], R0 ;  /* 0x00001c00ff000988 */ /* 0x0005e40008000008 */
[----:B------:R-:W4:Y:S02]  /*3e40*/  SYNCS.PHASECHK.TRANS64.TRYWAIT P0, [UR4], R3 ;  /* 0x00000003ff0075a7 */ /* 0x000f240008001104 */
[----:B--2-4-:R-:W-:Y:S05]  /*3e50*/  @!P0 BRA `(.L_x_67) ;  /* 0x0000004400d88947 */ /* 0x014fea0003800000 */
.L_x_142:
[----:B------:R-:W-:-:S04]  /*3e60*/  UIADD3 UR4, UPT, UPT, UR46, 0x1, URZ ;  /* 0x000000012e047890 */ /* 0x000fc8000fffe0ff */
[----:B------:R-:W-:-:S04]  /*3e70*/  UISETP.NE.AND UP0, UPT, UR4, 0x4, UPT ;  /* 0x000000040400788c */ /* 0x000fc8000bf05270 */
[----:B------:R-:W-:Y:S02]  /*3e80*/  USEL UR6, URZ, 0x1, UP0 ;  /* 0x00000001ff067887 */ /* 0x000fe40008000000 */
[----:B------:R-:W-:-:S04]  /*3e90*/  USEL UR4, UR4, URZ, UP0 ;  /* 0x000000ff04047287 */ /* 0x000fc80008000000 */
[----:B-1----:R-:W-:Y:S01]  /*3ea0*/  ULEA UR5, UR4, UR41, 0x3 ;  /* 0x0000002904057291 */ /* 0x002fe2000f8e18ff */
[----:B------:R-:W-:-:S04]  /*3eb0*/  LOP3.LUT R2, R11, UR6, RZ, 0x3c, !PT ;  /* 0x000000060b027c12 */ /* 0x000fc8000f8e3cff */
[----:B--2---:R-:W-:-:S04]  /*3ec0*/  SHF.L.U32 R3, R2, 0x1f, RZ ;  /* 0x0000001f02037819 */ /* 0x004fc800000006ff */
[----:B------:R-:W1:Y:S02]  /*3ed0*/  SYNCS.PHASECHK.TRANS64.TRYWAIT P0, [UR5], R3 ;  /* 0x00000003ff0075a7 */ /* 0x000e640008001105 */
[----:B-1----:R-:W-:Y:S05]  /*3ee0*/  @!P0 BRA `(.L_x_68) ;  /* 0x0000004400cc8947 */ /* 0x002fea0003800000 */
.L_x_144:
        /* <DEDUP_REMOVED lines=9> */
.L_x_146:
[----:B------:R-:W-:-:S04]  /*3f80*/  UIADD3 UR4, UPT, UPT, UR4, 0x1, URZ ;  /* 0x0000000104047890 */ /* 0x000fc8000fffe0ff */
[----:B------:R-:W-:-:S04]  /*3f90*/  UISETP.NE.AND UP0, UPT, UR4, 0x4, UPT ;  /* 0x000000040400788c */ /* 0x000fc8000bf05270 */
[----:B------:R-:W-:Y:S02]  /*3fa0*/  USEL UR5, URZ, 0x1, UP0 ;  /* 0x00000001ff057887 */ /* 0x000fe40008000000 */
[----:B------:R-:W-:-:S04]  /*3fb0*/  USEL UR4, UR4, URZ, UP0 ;  /* 0x000000ff04047287 */ /* 0x000fc80008000000 */
[----:B------:R-:W-:Y:S01]  /*3fc0*/  ULEA UR4, UR4, UR41, 0x3 ;  /* 0x0000002904047291 */ /* 0x000fe2000f8e18ff */
[----:B-1----:R-:W-:-:S04]  /*3fd0*/  LOP3.LUT R3, R2, UR5, RZ, 0x3c, !PT ;  /* 0x0000000502037c12 */ /* 0x002fc8000f8e3cff */
[----:B------:R-:W-:-:S04]  /*3fe0*/  SHF.L.U32 R3, R3, 0x1f, RZ ;  /* 0x0000001f03037819 */ /* 0x000fc800000006ff */
[----:B------:R-:W1:Y:S02]  /*3ff0*/  SYNCS.PHASECHK.TRANS64.TRYWAIT P0, [UR4], R3 ;  /* 0x00000003ff0075a7 */ /* 0x000e640008001104 */
[----:B-1----:R-:W-:Y:S05]  /*4000*/  @!P0 BRA `(.L_x_70) ;  /* 0x0000004400b48947 */ /* 0x002fea0003800000 */
.L_x_148:
[----:B------:R-:W-:Y:S01]  /*4010*/  NOP ;  /* 0x0000000000007918 */ /* 0x000fe20000000000 */
[----:B-1----:R-:W1:Y:S01]  /*4020*/  LDS R0, [UR8+0x14] ;  /* 0x00001408ff007984 */ /* 0x002e620008000800 */
[----:B------:R-:W-:Y:S01]  /*4030*/  ULOP3.LUT UR4, UR65, 0xffff, URZ, 0xc0, !UPT ;  /* 0x0000ffff41047892 */ /* 0x000fe2000f8ec0ff */
[----:B------:R-:W-:Y:S01]  /*4040*/  UMOV UR5, 0xffff ;  /* 0x0000ffff00057882 */ /* 0x000fe20000000000 */
[----:B------:R-:W-:Y:S02]  /*4050*/  UMOV UR6, 0x1 ;  /* 0x0000000100067882 */ /* 0x000fe40000000000 */
[----:B------:R-:W-:-:S04]  /*4060*/  USHF.R.U32.HI UR4, URZ, 0x5, UR4 ;  /* 0x00000005ff047899 */ /* 0x000fc80008011604 */
[----:B------:R-:W-:Y:S02]  /*4070*/  USHF.L.U32 UR5, UR5, UR4, URZ ;  /* 0x0000000405057299 */ /* 0x000fe400080006ff */
[----:B------:R-:W-:-:S04]  /*4080*/  USHF.L.U32 UR4, UR6, UR4, URZ ;  /* 0x0000000406047299 */ /* 0x000fc800080006ff */
[----:B-1----:R-:W-:-:S04]  /*4090*/  LOP3.LUT R0, R0, UR5, RZ, 0xc0, !PT ;  /* 0x0000000500007c12 */ /* 0x002fc8000f8ec0ff */
[----:B------:R-:W-:-:S13]  /*40a0*/  ISETP.NE.AND P0, PT, R0, UR5, PT ;  /* 0x0000000500007c0c */ /* 0x000fda000bf05270 */
[----:B------:R-:W-:Y:S05]  /*40b0*/  @P0 BRA `(.L_x_71) ;  /* 0x0000000000580947 */ /* 0x000fea0003800000 */
[----:B------:R-:W1:Y:S02]  /*40c0*/  LDS R0, [UR8+0x18] ;  /* 0x00001808ff007984 */ /* 0x000e640008000800 */
[----:B-1----:R-:W-:-:S04]  /*40d0*/  LOP3.LUT R0, R0, UR4, RZ, 0xc0, !PT ;  /* 0x0000000400007c12 */ /* 0x002fc8000f8ec0ff */
[----:B------:R-:W-:-:S13]  /*40e0*/  ISETP.NE.AND P0, PT, R0, UR4, PT ;  /* 0x0000000400007c0c */ /* 0x000fda000bf05270 */
[----:B------:R-:W-:Y:S05]  /*40f0*/  @P0 BRA `(.L_x_72) ;  /* 0x00000000003c0947 */ /* 0x000fea0003800000 */
[----:B------:R-:W1:Y:S01]  /*4100*/  S2R R2, SR_LANEID ;  /* 0x0000000000027919 */ /* 0x000e620000000000 */
[----:B------:R-:W-:Y:S01]  /*4110*/  ULOP3.LUT UR5, URZ, UR5, URZ, 0x33, !UPT ;  /* 0x00000005ff057292 */ /* 0x000fe2000f8e33ff */
[----:B------:R-:W-:Y:S01]  /*4120*/  LOP3.LUT R4, RZ, UR4, RZ, 0x33, !PT ;  /* 0x00000004ff047c12 */ /* 0x000fe2000f8e33ff */
[----:B------:R-:W-:Y:S02]  /*4130*/  VOTEU.ANY UR4, UPT, PT ;  /* 0x0000000000047886 */ /* 0x000fe400038e0100 */
[----:B------:R-:W-:Y:S01]  /*4140*/  UFLO.U32 UR4, UR4 ;  /* 0x00000004000472bd */ /* 0x000fe200080e0000 */
[----:B------:R-:W2:Y:S01]  /*4150*/  REDUX UR6, R4 ;  /* 0x00000000040673c4 */ /* 0x000ea20000000000 */
[----:B------:R-:W-:-:S06]  /*4160*/  IMAD.U32 R0, RZ, RZ, UR5 ;  /* 0x00000005ff007e24 */ /* 0x000fcc000f8e00ff */
[----:B------:R4:W-:Y:S01]  /*4170*/  UTCATOMSWS.AND URZ, UR5 ;  /* 0x0000000500ff79e3 */ /* 0x0009e20008000000 */
[----:B------:R-:W3:Y:S01]  /*4180*/  REDUX UR7, R0 ;  /* 0x00000000000773c4 */ /* 0x000ee20000000000 */
[----:B-1----:R-:W-:Y:S01]  /*4190*/  ISETP.EQ.U32.AND P0, PT, R2, UR4, PT ;  /* 0x0000000402007c0c */ /* 0x002fe2000bf02070 */
[----:B--2---:R-:W-:Y:S01]  /*41a0*/  IMAD.U32 R2, RZ, RZ, UR6 ;  /* 0x00000006ff027e24 */ /* 0x004fe2000f8e00ff */
[----:B---3--:R-:W-:-:S11]  /*41b0*/  MOV R3, UR7 ;  /* 0x0000000700037c02 */ /* 0x008fd60008000f00 */
[----:B------:R4:W-:Y:S04]  /*41c0*/  @P0 ATOMS.AND RZ, [UR8+0x14], R3 ;  /* 0x00001403ffff098c */ /* 0x0009e8000a800008 */
[----:B------:R4:W-:Y:S01]  /*41d0*/  @P0 ATOMS.AND RZ, [UR8+0x18], R2 ;  /* 0x00001802ffff098c */ /* 0x0009e2000a800008 */
[----:B------:R-:W-:Y:S05]  /*41e0*/  BRA `(.L_x_73) ;  /* 0x0000000000147947 */ /* 0x000fea0003800000 */
.L_x_72:
[----:B------:R-:W-:Y:S02]  /*41f0*/  MOV R2, 0x4210 ;  /* 0x0000421000027802 */ /* 0x000fe40000000f00 */
[----:B---3-5:R-:W-:Y:S05]  /*4200*/  CALL.REL.NOINC `($__internal_0_$__cuda_sm10x_tcgen05_guardrail_trap_col_being_dealloced_not_returned_by_alloc) ;  /* 0x0000004800287944 */ /* 0x028fea0003c00000 */
[----:B------:R-:W-:Y:S05]  /*4210*/  BRA `(.L_x_73) ;  /* 0x0000000000087947 */ /* 0x000fea0003800000 */
.L_x_71:
[----:B------:R-:W-:Y:S02]  /*4220*/  MOV R2, 0x4240 ;  /* 0x0000424000027802 */ /* 0x000fe40000000f00 */
[----:B---3-5:R-:W-:Y:S05]  /*4230*/  CALL.REL.NOINC `($__internal_2_$__cuda_sm10x_tcgen05_guardrail_trap_unallocated_columns_being_dealloced) ;  /* 0x0000004800347944 */ /* 0x028fea0003c00000 */
.L_x_73:
[----:B------:R-:W-:Y:S01]  /*4240*/  NOP ;  /* 0x0000000000007918 */ /* 0x000fe20000000000 */
[----:B----4-:R-:W-:Y:S05]  /*4250*/  EXIT ;  /* 0x000000000000794d */ /* 0x010fea0003800000 */
.L_x_55:
[----:B------:R-:W-:-:S09]  /*4260*/  UISETP.NE.OR UP0, UPT, UR22, 0x3, !UP3 ;  /* 0x000000031600788c */ /* 0x000fd2000df05670 */
[----:B------:R-:W-:Y:S05]  /*4270*/  BRA.U UP0, `(.L_x_74) ;  /* 0x0000000d00f07547 */ /* 0x000fea000b800000 */
[----:B------:R-:W1:Y:S01]  /*4280*/  LDCU UR33, c[0x0][0x370] ;  /* 0x00006e00ff2177ac */ /* 0x000e620008000800 */
[----:B------:R-:W2:Y:S01]  /*4290*/  LDC.64 R16, c[0x0][0x348] ;  /* 0x0000d200ff107b82 */ /* 0x000ea20000000a00 */
[----:B------:R-:W-:Y:S02]  /*42a0*/  HFMA2 R13, -RZ, RZ, 0, 0 ;  /* 0x00000000ff0d7431 */ /* 0x000fe400000001ff */
[----:B------:R-:W-:Y:S01]  /*42b0*/  IMAD.MOV.U32 R15, RZ, RZ, 0x1 ;  /* 0x00000001ff0f7424 */ /* 0x000fe200078e00ff */
[----:B------:R-:W1:Y:S01]  /*42c0*/  LDCU.128 UR28, c[0x0][0xb10] ;  /* 0x00016200ff1c77ac */ /* 0x000e620008000c00 */
[----:B------:R-:W-:Y:S01]  /*42d0*/  IMAD.MOV.U32 R14, RZ, RZ, RZ ;  /* 0x000000ffff0e7224 */ /* 0x000fe200078e00ff */
[----:B------:R-:W-:Y:S01]  /*42e0*/  MOV R7, 0x2000 ;  /* 0x0000200000077802 */ /* 0x000fe20000000f00 */
[----:B------:R-:W3:Y:S01]  /*42f0*/  LDCU UR32, c[0x0][0x374] ;  /* 0x00006e80ff2077ac */ /* 0x000ee20008000800 */
[----:B------:R-:W4:Y:S01]  /*4300*/  LDC.64 R2, c[0x0][0x888] ;  /* 0x00022200ff027b82 */ /* 0x000f220000000a00 */
[----:B------:R-:W3:Y:S01]  /*4310*/  LDCU UR15, c[0x0][0xb0c] ;  /* 0x00016180ff0f77ac */ /* 0x000ee20008000800 */
[----:B------:R-:W3:Y:S06]  /*4320*/  LDCU UR38, c[0x0][0xb20] ;  /* 0x00016400ff2677ac */ /* 0x000eec0008000800 */
[----:B------:R-:W2:Y:S01]  /*4330*/  LDC.64 R4, c[0x0][0x890] ;  /* 0x00022400ff047b82 */ /* 0x000ea20000000a00 */
[----:B------:R-:W3:Y:S01]  /*4340*/  LDCU UR4, c[0x0][0xb30] ;  /* 0x00016600ff0477ac */ /* 0x000ee20008000800 */
[----:B-1----:R-:W-:-:S02]  /*4350*/  UIMAD.WIDE.U32 UR6, UR33, UR28, URZ ;  /* 0x0000001c210672a5 */ /* 0x002fc4000f8e00ff */
[----:B---3--:R-:W-:Y:S01]  /*4360*/  UIMAD.WIDE.U32 UR8, UR32, UR31, URZ ;  /* 0x0000001f200872a5 */ /* 0x008fe2000f8e00ff */
[----:B------:R-:W-:Y:S01]  /*4370*/  UMOV UR24, 0x400 ;  /* 0x0000040000187882 */ /* 0x000fe20000000000 */
[----:B------:R-:W-:-:S03]  /*4380*/  UPLOP3.LUT UP3, UPT, UPT, UPT, UPT, 0x40, 0x4 ;  /* 0x000000000004789c */ /* 0x000fc60003f6e870 */
[----:B------:R-:W-:Y:S01]  /*4390*/  UMOV UR6, UR7 ;  /* 0x0000000700067c82 */ /* 0x000fe20008000000 */
[----:B------:R-:W-:Y:S01]  /*43a0*/  UISETP.GE.AND UP0, UPT, UR42, 0x1, UPT ;  /* 0x000000012a00788c */ /* 0x000fe2000bf06270 */
[----:B------:R-:W-:Y:S01]  /*43b0*/  UMOV UR34, UR9 ;  /* 0x0000000900227c82 */ /* 0x000fe20008000000 */
[----:B------:R-:W-:Y:S01]  /*43c0*/  UISETP.NE.AND UP4, UPT, UR42, 0x1, UPT ;  /* 0x000000012a00788c */ /* 0x000fe2000bf85270 */
[----:B------:R-:W1:Y:S01]  /*43d0*/  LDCU.64 UR16, c[0x0][0xb28] ;  /* 0x00016500ff1077ac */ /* 0x000e620008000a00 */
[----:B------:R-:W-:Y:S02]  /*43e0*/  ULEA UR24, UR54, UR24, 0x18 ;  /* 0x0000001836187291 */ /* 0x000fe4000f8ec0ff */
[----:B------:R-:W-:Y:S02]  /*43f0*/  UISETP.NE.AND UP6, UPT, UR15, 0x1, UPT ;  /* 0x000000010f00788c */ /* 0x000fe4000bfc5270 */
[----:B------:R-:W-:Y:S02]  /*4400*/  UISETP.NE.AND UP5, UPT, UR30, 0x1, UPT ;  /* 0x000000011e00788c */ /* 0x000fe4000bfa5270 */
[----:B------:R-:W-:-:S02]  /*4410*/  USHF.R.U32.HI UR35, URZ, UR29, UR6 ;  /* 0x0000001dff237299 */ /* 0x000fc40008011606 */
[----:B------:R-:W-:Y:S02]  /*4420*/  USHF.R.U32.HI UR34, URZ, UR38, UR34 ;  /* 0x00000026ff227299 */ /* 0x000fe40008011622 */
[----:B------:R-:W-:Y:S01]  /*4430*/  UISETP.NE.AND UP2, UPT, UR4, 0x1, UPT ;  /* 0x000000010400788c */ /* 0x000fe2000bf45270 */
[----:B------:R-:W-:-:S10]  /*4440*/  UMOV UR12, URZ ;  /* 0x000000ff000c7c82 */ /* 0x000fd40008000000 */
.L_x_83:
[C---:B------:R-:W-:Y:S02]  /*4450*/  LEA R12, R14.reuse, UR24, 0x3 ;  /* 0x000000180e0c7c11 */ /* 0x040fe4000f8e18ff */
[----:B------:R-:W-:Y:S02]  /*4460*/  SHF.L.U32 R9, R13, 0x1f, RZ ;  /* 0x0000001f0d097819 */ /* 0x000fe400000006ff */
[----:B------:R-:W-:Y:S02]  /*4470*/  LEA R10, R14, UR24, 0x4 ;  /* 0x000000180e0a7c11 */ /* 0x000fe4000f8e20ff */
[----:B---3--:R-:W3:Y:S02]  /*4480*/  SYNCS.PHASECHK.TRANS64.TRYWAIT P0, [R12+URZ+0x80], R9 ;  /* 0x000080090c0075a7 */ /* 0x008ee400080011ff */
[----:B---3--:R-:W-:Y:S05]  /*4490*/  @!P0 BRA `(.L_x_75) ;  /* 0x0000004000a88947 */ /* 0x008fea0003800000 */
.L_x_149:
[----:B---3--:R-:W3:Y:S01]  /*44a0*/  LDS.128 R8, [R10+0x110] ;  /* 0x000110000a087984 */ /* 0x008ee20000000c00 */
[----:B------:R-:W-:Y:S01]  /*44b0*/  UISETP.GE.AND UP0, UPT, UR42, 0x1, UPT ;  /* 0x000000012a00788c */ /* 0x000fe2000bf06270 */
[----:B------:R-:W-:Y:S01]  /*44c0*/  @!PT LDS RZ, [RZ] ;  /* 0x00000000fffff984 */ /* 0x000fe20000000800 */
[----:B------:R-:W-:Y:S01]  /*44d0*/  @!PT LDS RZ, [RZ] ;  /* 0x00000000fffff984 */ /* 0x000fe20000000800 */
[----:B------:R-:W-:Y:S01]  /*44e0*/  @!PT LDS RZ, [RZ] ;  /* 0x00000000fffff984 */ /* 0x000fe20000000800 */
[----:B------:R-:W-:Y:S01]  /*44f0*/  @!PT LDS RZ, [RZ] ;  /* 0x00000000fffff984 */ /* 0x000fe20000000800 */
[----:B------:R1:W-:Y:S06]  /*4500*/  MEMBAR.ALL.CTA ;  /* 0x0000000000007992 */ /* 0x0003ec0000008000 */
[----:B-1----:R-:W1:Y:S01]  /*4510*/  FENCE.VIEW.ASYNC.S ;  /* 0x00000000000073c6 */ /* 0x002e620000000000 */
[----:B---3--:R-:W-:Y:S11]  /*4520*/  LOP3.LUT P0, RZ, R10, 0x1, RZ, 0xc0, !PT ;  /* 0x000000010aff7812 */ /* 0x008ff6000780c0ff */
[----:B------:R-:W-:Y:S02]  /*4530*/  @!UPT UIADD3 URZ, UPT, UPT, URZ, URZ, URZ ;  /* 0x000000fffffff290 */ /* 0x000fe4000fffe0ff */
[----:B-1----:R-:W-:Y:S01]  /*4540*/  VOTEU.ANY UP1, P0 ;  /* 0x0000000000ff7886 */ /* 0x002fe20000020100 */
[----:B------:R-:W-:Y:S11]  /*4550*/  PLOP3.LUT P0, PT, PT, PT, UP1, 0x80, 0x8 ;  /* 0x000000000008781c */ /* 0x000ff60003f0f018 */
[----:B------:R-:W-:Y:S02]  /*4560*/  @!UPT UIADD3 URZ, UPT, UPT, URZ, URZ, URZ ;  /* 0x000000fffffff290 */ /* 0x000fe4000fffe0ff */
[----:B------:R-:W-:Y:S02]  /*4570*/  @P0 SHF.R.U32.HI R0, RZ, 0x10, R9 ;  /* 0x00000010ff000819 */ /* 0x000fe40000011609 */
[----:B------:R-:W-:Y:S02]  /*4580*/  @P0 MOV R6, R8 ;  /* 0x0000000800060202 */ /* 0x000fe40000000f00 */
[----:B------:R-:W-:Y:S01]  /*4590*/  @P0 R2UR UR4, R0 ;  /* 0x00000000000402ca */ /* 0x000fe200000e0000 */
[----:B------:R-:W-:Y:S01]  /*45a0*/  VIADD R0, R12, 0x90 ;  /* 0x000000900c007836 */ /* 0x000fe20000000000 */
[----:B------:R-:W-:Y:S02]  /*45b0*/  @P0 LOP3.LUT R8, R9, 0xffff, RZ, 0xc0, !PT ;  /* 0x0000ffff09080812 */ /* 0x000fe400078ec0ff */
[----:B------:R-:W-:Y:S02]  /*45c0*/  @P0 R2UR UR6, R6 ;  /* 0x00000000060602ca */ /* 0x000fe400000e0000 */
[----:B------:R-:W-:Y:S02]  /*45d0*/  PRMT R0, RZ, 0x654, R0 ;  /* 0x00000654ff007816 */ /* 0x000fe40000000000 */
[----:B------:R-:W-:Y:S02]  /*45e0*/  @P0 R2UR UR5, R8 ;  /* 0x00000000080502ca */ /* 0x000fe400000e0000 */
[----:B------:R1:W-:Y:S03]  /*45f0*/  SYNCS.ARRIVE.TRANS64.RED.A1T0 RZ, [R0+URZ], RZ ;  /* 0x000000ff00ff79a7 */ /* 0x0003e600081004ff */
[----:B------:R-:W-:Y:S04]  /*4600*/  @UP1 UMOV UR27, UR4 ;  /* 0x00000004001b1c82 */ /* 0x000fe80008000000 */
[----:B------:R-:W-:Y:S04]  /*4610*/  @UP1 UMOV UR14, UR6 ;  /* 0x00000006000e1c82 */ /* 0x000fe80008000000 */
[----:B------:R-:W-:Y:S01]  /*4620*/  @UP1 UMOV UR13, UR5 ;  /* 0x00000005000d1c82 */ /* 0x000fe20008000000 */
[----:B------:R-:W-:Y:S05]  /*4630*/  BRA.U !UP0, `(.L_x_76) ;  /* 0x0000000108a47547 */ /* 0x000fea000b800000 */
[----:B------:R-:W-:Y:S02]  /*4640*/  UIMAD.WIDE.U32 UR8, UR13, UR31, URZ ;  /* 0x0000001f0d0872a5 */ /* 0x000fe4000f8e00ff */
[----:B------:R-:W-:Y:S02]  /*4650*/  UIMAD.WIDE.U32 UR10, UR14, UR28, URZ ;  /* 0x0000001c0e0a72a5 */ /* 0x000fe4000f8e00ff */
[----:B------:R-:W-:Y:S02]  /*4660*/  USEL UR4, UR32, UR34, !UP5 ;  /* 0x0000002220047287 */ /* 0x000fe4000e800000 */
[----:B------:R-:W-:Y:S02]  /*4670*/  USEL UR7, UR33, UR35, !UP6 ;  /* 0x0000002321077287 */ /* 0x000fe4000f000000 */
[----:B------:R-:W-:Y:S02]  /*4680*/  UIMAD.WIDE.U32 UR18, UR4, UR16, URZ ;  /* 0x00000010041272a5 */ /* 0x000fe4000f8e00ff */
[----:B------:R-:W-:Y:S01]  /*4690*/  UIMAD.WIDE.U32 UR20, UR7, UR16, URZ ;  /* 0x00000010071472a5 */ /* 0x000fe2000f8e00ff */
[----:B------:R-:W-:Y:S02]  /*46a0*/  UMOV UR5, UR9 ;  /* 0x0000000900057c82 */ /* 0x000fe40008000000 */
[----:B------:R-:W-:Y:S03]  /*46b0*/  USHF.R.U32.HI UR6, URZ, UR38, UR5 ;  /* 0x00000026ff067299 */ /* 0x000fe60008011605 */
[----:B------:R-:W-:Y:S01]  /*46c0*/  UMOV UR5, UR11 ;  /* 0x0000000b00057c82 */ /* 0x000fe20008000000 */
[----:B------:R-:W-:Y:S02]  /*46d0*/  USEL UR6, UR13, UR6, !UP5 ;  /* 0x000000060d067287 */ /* 0x000fe4000e800000 */
[----:B------:R-:W-:Y:S02]  /*46e0*/  USHF.R.U32.HI UR8, URZ, UR29, UR5 ;  /* 0x0000001dff087299 */ /* 0x000fe40008011605 */
[----:B------:R-:W-:Y:S01]  /*46f0*/  UIMAD.WIDE.U32 UR10, UR6, UR16, URZ ;  /* 0x00000010060a72a5 */ /* 0x000fe2000f8e00ff */
[----:B------:R-:W-:Y:S02]  /*4700*/  UMOV UR5, UR19 ;  /* 0x0000001300057c82 */ /* 0x000fe40008000000 */
[----:B------:R-:W-:Y:S03]  /*4710*/  @UP4 USHF.R.U32.HI UR4, URZ, UR17, UR5 ;  /* 0x00000011ff044299 */ /* 0x000fe60008011605 */
[----:B------:R-:W-:Y:S01]  /*4720*/  UMOV UR5, UR21 ;  /* 0x0000001500057c82 */ /* 0x000fe20008000000 */
[----:B------:R-:W-:Y:S02]  /*4730*/  UIMAD UR4, UR42, UR4, URZ ;  /* 0x000000042a0472a4 */ /* 0x000fe4000f8e02ff */
[----:B------:R-:W-:Y:S02]  /*4740*/  @UP4 USHF.R.U32.HI UR7, URZ, UR17, UR5 ;  /* 0x00000011ff074299 */ /* 0x000fe40008011605 */
[----:B------:R-:W-:Y:S02]  /*4750*/  USEL UR5, UR14, UR8, !UP6 ;  /* 0x000000080e057287 */ /* 0x000fe4000f000000 */
[----:B------:R-:W-:Y:S02]  /*4760*/  UIMAD UR8, UR42, UR7, URZ ;  /* 0x000000072a0872a4 */ /* 0x000fe4000f8e02ff */
[----:B------:R-:W-:Y:S03]  /*4770*/  UISETP.GE.AND UP0, UPT, UR6, UR4, UPT ;  /* 0x000000040600728c */ /* 0x000fe6000bf06270 */
[----:B------:R-:W-:Y:S01]  /*4780*/  UMOV UR4, UR11 ;  /* 0x0000000b00047c82 */ /* 0x000fe20008000000 */
[----:B------:R-:W-:Y:S02]  /*4790*/  UISETP.GE.OR UP0, UPT, UR5, UR8, UP0 ;  /* 0x000000080500728c */ /* 0x000fe40008706670 */
[----:B------:R-:W-:Y:S02]  /*47a0*/  USHF.R.U32.HI UR4, URZ, UR17, UR4 ;  /* 0x00000011ff047299 */ /* 0x000fe40008011604 */
[----:B------:R-:W-:Y:S02]  /*47b0*/  UIMAD.WIDE.U32 UR8, UR5, UR16, URZ ;  /* 0x00000010050872a5 */ /* 0x000fe4000f8e00ff */
[----:B------:R-:W-:Y:S04]  /*47c0*/  USEL UR10, UR6, UR4, !UP4 ;  /* 0x00000004060a7287 */ /* 0x000fe8000e000000 */
[----:B------:R-:W-:Y:S01]  /*47d0*/  UIADD3 UR11, UPT, UPT, -UR10, URZ, URZ ;  /* 0x000000ff0a0b7290 */ /* 0x000fe2000fffe1ff */
[----:B------:R-:W-:Y:S02]  /*47e0*/  @!UP0 UMOV UR4, UR9 ;  /* 0x0000000900048c82 */ /* 0x000fe40008000000 */
[----:B------:R-:W-:Y:S02]  /*47f0*/  @!UP0 USHF.R.U32.HI UR4, URZ, UR17, UR4 ;  /* 0x00000011ff048299 */ /* 0x000fe40008011604 */
[----:B------:R-:W-:Y:S02]  /*4800*/  UIMAD UR8, UR42, UR11, UR6 ;  /* 0x0000000b2a0872a4 */ /* 0x000fe4000f8e0206 */
[----:B------:R-:W-:Y:S04]  /*4810*/  @!UP0 USEL UR4, UR5, UR4, !UP4 ;  /* 0x0000000405048287 */ /* 0x000fe8000e000000 */
[----:B------:R-:W-:Y:S02]  /*4820*/  @!UP0 UIMAD UR8, UR7, UR8, UR4 ;  /* 0x00000008070882a4 */ /* 0x000fe4000f8e0204 */
[----:B------:R-:W-:Y:S02]  /*4830*/  @!UP0 UIADD3 UR9, UPT, UPT, UR10, -UR4, URZ ;  /* 0x800000040a098290 */ /* 0x000fe4000fffe0ff */
[----:B------:R-:W-:Y:S02]  /*4840*/  UIADD3 UR4, UPT, UPT, -UR5, URZ, URZ ;  /* 0x000000ff05047290 */ /* 0x000fe4000fffe1ff */
[----:B------:R-:W-:Y:S02]  /*4850*/  UIADD3 UR7, UPT, UPT, -UR6, URZ, URZ ;  /* 0x000000ff06077290 */ /* 0x000fe4000fffe1ff */
[----:B------:R-:W-:Y:S02]  /*4860*/  @!UP0 UIMAD UR6, UR9, UR42, UR5 ;  /* 0x0000002a090682a4 */ /* 0x000fe4000f8e0205 */
[----:B------:R-:W-:Y:S02]  /*4870*/  UIMAD UR14, UR15, UR4, UR14 ;  /* 0x000000040f0e72a4 */ /* 0x000fe4000f8e020e */
[----:B------:R-:W-:Y:S01]  /*4880*/  UIMAD UR13, UR30, UR7, UR13 ;  /* 0x000000071e0d72a4 */ /* 0x000fe2000f8e020d */
[----:B------:R-:W-:Y:S02]  /*4890*/  @!UP0 UMOV UR5, UR8 ;  /* 0x0000000800058c82 */ /* 0x000fe40008000000 */
[----:B------:R-:W-:Y:S02]  /*48a0*/  UIMAD UR14, UR5, UR15, UR14 ;  /* 0x0000000f050e72a4 */ /* 0x000fe4000f8e020e */
[----:B------:R-:W-:Y:S11]  /*48b0*/  UIMAD UR13, UR6, UR30, UR13 ;  /* 0x0000001e060d72a4 */ /* 0x000ff6000f8e020d */
[----:B------:R-:W-:Y:S01]  /*48c0*/  @!UPT UIADD3 URZ, UPT, UPT, URZ, URZ, URZ ;  /* 0x000000fffffff290 */ /* 0x000fe2000fffe0ff */
.L_x_76:
[----:B------:R-:W3:Y:S01]  /*48d0*/  @!UP2 LDCU.128 UR20, c[0x0][0xb10] ;  /* 0x00016200ff14a7ac */ /* 0x000ee20008000c00 */
[C---:B--2---:R-:W-:Y:S02]  /*48e0*/  ISETP.NE.U32.AND P1, PT, R4.reuse, RZ, PT ;  /* 0x000000ff0400720c */ /* 0x044fe40003f25070 */
[----:B------:R-:W-:Y:S02]  /*48f0*/  ISETP.NE.U32.AND P0, PT, R4, RZ, PT ;  /* 0x000000ff0400720c */ /* 0x000fe40003f05070 */
[C---:B------:R-:W-:Y:S02]  /*4900*/  ISETP.NE.AND.EX P1, PT, R5.reuse, RZ, PT, P1 ;  /* 0x000000ff0500720c */ /* 0x040fe40003f25310 */
[----:B------:R-:W-:Y:S01]  /*4910*/  ISETP.NE.AND.EX P0, PT, R5, RZ, PT, P0 ;  /* 0x000000ff0500720c */ /* 0x000fe20003f05300 */
[----:B------:R-:W2:Y:S01]  /*4920*/  @!UP2 LDCU UR5, c[0x0][0xb0c] ;  /* 0x00016180ff05a7ac */ /* 0x000ea20008000800 */
[----:B------:R-:W-:Y:S02]  /*4930*/  USHF.L.U32 UR11, UR25, 0x7, URZ ;  /* 0x00000007190b7899 */ /* 0x000fe400080006ff */
[----:B------:R-:W-:Y:S02]  /*4940*/  USHF.L.U32 UR10, UR26, 0x6, URZ ;  /* 0x000000061a0a7899 */ /* 0x000fe400080006ff */
[----:B---3--:R-:W-:Y:S07]  /*4950*/  UIMAD.WIDE.U32 UR6, UR14, UR20, URZ ;  /* 0x000000140e0672a5 */ /* 0x008fee000f8e00ff */
[----:B------:R-:W-:Y:S01]  /*4960*/  @!UP2 UMOV UR4, UR7 ;  /* 0x000000070004ac82 */ /* 0x000fe20008000000 */
[----:B--2---:R-:W-:Y:S02]  /*4970*/  @!UP2 UISETP.NE.AND UP0, UPT, UR5, 0x1, UPT ;  /* 0x000000010500a88c */ /* 0x004fe4000bf05270 */
[----:B------:R-:W-:Y:S02]  /*4980*/  @!UP2 USHF.R.U32.HI UR4, URZ, UR21, UR4 ;  /* 0x00000015ff04a299 */ /* 0x000fe40008011604 */
[----:B------:R-:W-:Y:S02]  /*4990*/  UIMAD.WIDE.U32 UR6, UR13, UR23, URZ ;  /* 0x000000170d0672a5 */ /* 0x000fe4000f8e00ff */
[----:B------:R-:W-:Y:S02]  /*49a0*/  @!UP2 USEL UR8, UR14, UR4, !UP0 ;  /* 0x000000040e08a287 */ /* 0x000fe4000c000000 */
[----:B------:R-:W-:Y:S03]  /*49b0*/  @!UP2 UISETP.NE.AND UP0, UPT, UR22, 0x1, UPT ;  /* 0x000000011600a88c */ /* 0x000fe6000bf05270 */
[----:B------:R-:W-:Y:S02]  /*49c0*/  @!UP2 UMOV UR6, UR7 ;  /* 0x000000070006ac82 */ /* 0x000fe40008000000 */
[----:B------:R-:W2:Y:S02]  /*49d0*/  @!UP2 LDCU UR4, c[0x0][0xb20] ;  /* 0x00016400ff04a7ac */ /* 0x000ea40008000800 */
[----:B--2---:R-:W-:Y:S04]  /*49e0*/  @!UP2 USHF.R.U32.HI UR6, URZ, UR4, UR6 ;  /* 0x00000004ff06a299 */ /* 0x004fe80008011606 */
[----:B------:R-:W-:Y:S04]  /*49f0*/  @!UP2 USEL UR6, UR13, UR6, !UP0 ;  /* 0x000000060d06a287 */ /* 0x000fe8000c000000 */
[----:B------:R-:W-:Y:S02]  /*4a00*/  @!UP2 UIADD3 UR4, UPT, UPT, -UR8, UR6, URZ ;  /* 0x000000060804a290 */ /* 0x000fe4000fffe1ff */
[----:B------:R-:W-:Y:S02]  /*4a10*/  @!UP2 UIADD3 UR6, UPT, UPT, UR8, -UR6, URZ ;  /* 0x800000060806a290 */ /* 0x000fe4000fffe0ff */
[----:B------:R-:W-:Y:S02]  /*4a20*/  @!UP2 UIMAD UR14, UR4, UR5, UR14 ;  /* 0x00000005040ea2a4 */ /* 0x000fe4000f8e020e */
[----:B------:R-:W-:Y:S01]  /*4a30*/  @!UP2 UIMAD UR13, UR6, UR22, UR13 ;  /* 0x00000016060da2a4 */ /* 0x000fe2000f8e020d */
[----:B------:R-:W-:Y:S11]  /*4a40*/  BRA.U UP3, `(.L_x_77) ;  /* 0x0000000103107547 */ /* 0x000ff6000b800000 */
[----:B-1----:R-:W-:Y:S04]  /*4a50*/  MOV R0, UR37 ;  /* 0x0000002500007c02 */ /* 0x002fe80008000f00 */
[----:B------:R-:W-:Y:S04]  /*4a60*/  SHF.L.U32 R9, R0, 0x1f, RZ ;  /* 0x0000001f00097819 */ /* 0x000fe800000006ff */
[----:B------:R-:W1:Y:S02]  /*4a70*/  SYNCS.PHASECHK.TRANS64.TRYWAIT P2, [UR24+0x78], R9 ;  /* 0x00007809ff0075a7 */ /* 0x000e640008041118 */
[----:B-1----:R-:W-:Y:S05]  /*4a80*/  @!P2 BRA `(.L_x_78) ;  /* 0x0000003c0040a947 */ /* 0x002fea0003800000 */
.L_x_77:
[----:B------:R-:W-:Y:S05]  /*4a90*/  @!P1 BRA `(.L_x_79) ;  /* 0x0000000000309947 */ /* 0x000fea0003800000 */
[----:B----4-:R-:W-:Y:S01]  /*4aa0*/  ISETP.NE.U32.AND P1, PT, R2, RZ, PT ;  /* 0x000000ff0200720c */ /* 0x010fe20003f25070 */
[----:B------:R-:W2:Y:S01]  /*4ab0*/  LDCU.64 UR4, c[0x0][0x358] ;  /* 0x00006b00ff0477ac */ /* 0x000ea20008000a00 */
[----:B------:R-:W-:Y:S02]  /*4ac0*/  IMAD.MOV.U32 R84, RZ, RZ, 0x1 ;  /* 0x00000001ff547424 */ /* 0x000fe400078e00ff */
[----:B------:R-:W-:Y:S11]  /*4ad0*/  ISETP.NE.AND.EX P1, PT, R3, RZ, PT, P1 ;  /* 0x000000ff0300720c */ /* 0x000ff60003f25310 */
[----:B------:R-:W-:Y:S02]  /*4ae0*/  @!UPT UIADD3 URZ, UPT, UPT, URZ, URZ, URZ ;  /* 0x000000fffffff290 */ /* 0x000fe4000fffe0ff */
[----:B-1----:R-:W1:Y:S01]  /*4af0*/  @P1 LDC.64 R8, c[0x0][0x888] ;  /* 0x00022200ff081b82 */ /* 0x002e620000000a00 */
[----:B------:R-:W-:Y:S04]  /*4b00*/  @P1 IMAD R0, R4, UR36, RZ ;  /* 0x0000002404001c24 */ /* 0x000fe8000f8e02ff */
[----:B-1----:R-:W-:Y:S04]  /*4b10*/  @P1 IMAD.WIDE R8, R0, 0x4, R8 ;  /* 0x0000000400081825 */ /* 0x002fe800078e0208 */
[----:B------:R-:W-:Y:S01]  /*4b20*/  HFMA2 R0, -RZ, RZ, 0, 5.9604644775390625e-08 ;  /* 0x00000001ff007431 */ /* 0x000fe200000001ff */
[----:B--2--5:R2:W5:Y:S04]  /*4b30*/  @P1 LDG.E R41, desc[UR4][R8.64] ;  /* 0x0000000408291981 */ /* 0x024568000c1e1900 */
[----:B------:R-:W-:Y:S01]  /*4b40*/  @!P1 PRMT R84, R0, 0x7610, R84 ;  /* 0x0000761000549816 */ /* 0x000fe20000000054 */
[----:B--2---:R-:W3:Y:S06]  /*4b50*/  @!P1 LDC R41, c[0x0][0x880] ;  /* 0x00022000ff299b82 */ /* 0x004eec0000000800 */
.L_x_79:
[----:B---3-5:R-:W-:Y:S01]  /*4b60*/  @!P0 FSETP.EQ.AND P1, PT, R41, RZ, PT ;  /* 0x000000ff2900820b */ /* 0x028fe20003f22000 */
[----:B------:R-:W-:Y:S01]  /*4b70*/  @!UPT UIADD3 URZ, UPT, UPT, URZ, URZ, URZ ;  /* 0x000000fffffff290 */ /* 0x000fe2000fffe0ff */
[----:B------:R-:W-:Y:S11]  /*4b80*/  @!P0 BRA `(.L_x_80) ;  /* 0x0000000000188947 */ /* 0x000ff60003800000 */
[----:B------:R-:W-:Y:S02]  /*4b90*/  LOP3.LUT P0, RZ, R84, 0xff, RZ, 0xc0, !PT ;  /* 0x000000ff54ff7812 */ /* 0x000fe4000780c0ff */
[----:B----4-:R-:W-:Y:S04]  /*4ba0*/  ISETP.NE.U32.AND P1, PT, R2, RZ, PT ;  /* 0x000000ff0200720c */ /* 0x010fe80003f25070 */
[----:B------:R-:W-:Y:S04]  /*4bb0*/  ISETP.NE.AND.EX P1, PT, R3, RZ, PT, P1 ;  /* 0x000000ff0300720c */ /* 0x000fe80003f25310 */
[----:B------:R-:W-:Y:S03]  /*4bc0*/  PLOP3.LUT P1, PT, P1, PT, PT, 0x8, 0x80 ;  /* 0x000000000080781c */ /* 0x000fe60000f2e170 */
[----:B------:R-:W-:Y:S11]  /*4bd0*/  @P0 FSETP.EQ.AND P1, PT, R41, RZ, PT ;  /* 0x000000ff2900020b */ /* 0x000ff60003f22000 */
[----:B------:R-:W-:Y:S02]  /*4be0*/  @!UPT UIADD3 URZ, UPT, UPT, URZ, URZ, URZ ;  /* 0x000000fffffff290 */ /* 0x000fe4000fffe0ff */
.L_x_80:
[----:B------:R-:W-:Y:S01]  /*4bf0*/  ULEA UR4, UR12, UR24, 0x3 ;  /* 0x000000180c047291 */ /* 0x000fe2000f8e18ff */
[----:B-1----:R-:W-:Y:S02]  /*4c00*/  SHF.L.U32 R9, R15, 0x1f, RZ ;  /* 0x0000001f0f097819 */ /* 0x002fe400000006ff */
[----:B------:R-:W-:Y:S04]  /*4c10*/  ELECT P0, URZ, PT ;  /* 0x0000000000ff782f */ /* 0x000fe80003800000 */
[----:B------:R-:W-:Y:S02]  /*4c20*/  PLOP3.LUT P1, PT, P1, P0, PT, 0xf2, 0x2f ;  /* 0x00000000002f781c */ /* 0x000fe40000f21e72 */
[----:B------:R-:W1:Y:S11]  /*4c30*/  SYNCS.PHASECHK.TRANS64.TRYWAIT P2, [UR4+0x58], R9 ;  /* 0x00005809ff0075a7 */ /* 0x000e760008041104 */
[----:B------:R-:W-:Y:S05]  /*4c40*/  @!P1 IADD3 R8, P0, PT, R16, 0x580, RZ ;  /* 0x0000058010089810 */ /* 0x000fea0007f1e0ff */
[----:B------:R-:W-:Y:S01]  /*4c50*/  @!P1 IMAD.X R6, RZ, RZ, R17, P0 ;  /* 0x000000ffff069224 */ /* 0x000fe200000e0611 */
[----:B-1----:R-:W-:Y:S07]  /*4c60*/  @!P2 BRA `(.L_x_81) ;  /* 0x0000003800e0a947 */ /* 0x002fee0003800000 */
.L_x_152:
[----:B------:R-:W-:Y:S01]  /*4c70*/  @!P1 R2UR UR7, R6 ;  /* 0x00000000060792ca */ /* 0x000fe200000e0000 */
[----:B------:R-:W-:Y:S01]  /*4c80*/  UIADD3 UR5, UPT, UPT, UR12, 0x1, URZ ;  /* 0x000000010c057890 */ /* 0x000fe2000fffe0ff */
[----:B------:R-:W-:Y:S01]  /*4c90*/  @!P1 R2UR UR6, R8 ;  /* 0x00000000080692ca */ /* 0x000fe200000e0000 */
[----:B------:R-:W-:Y:S01]  /*4ca0*/  UIADD3 UR9, UPT, UPT, UR4, 0x40, URZ ;  /* 0x0000004004097890 */ /* 0x000fe2000fffe0ff */
[----:B------:R-:W-:Y:S01]  /*4cb0*/  @!P1 IMAD.MOV.U32 R6, RZ, RZ, 0x2000 ;  /* 0x00002000ff069424 */ /* 0x000fe200078e00ff */
[----:B------:R-:W-:Y:S01]  /*4cc0*/  UISETP.NE.AND UP0, UPT, UR5, 0x3, UPT ;  /* 0x000000030500788c */ /* 0x000fe2000bf05270 */
[----:B------:R-:W-:Y:S01]  /*4cd0*/  VIADD R14, R14, 0x1 ;  /* 0x000000010e0e7836 */ /* 0x000fe20000000000 */
[----:B------:R-:W-:Y:S01]  /*4ce0*/  UMOV UR22, 0x0 ;  /* 0x0000000000167882 */ /* 0x000fe20000000000 */
[----:B------:R-:W-:Y:S01]  /*4cf0*/  UMOV UR23, 0x10000000 ;  /* 0x1000000000177882 */ /* 0x000fe20000000000 */
[----:B------:R-:W-:Y:S04]  /*4d00*/  UPRMT UR20, UR54, 0x654, UR9 ;  /* 0x0000065436147896 */ /* 0x000fe80008000009 */
[----:B-1----:R-:W-:Y:S01]  /*4d10*/  IMAD.U32 R9, RZ, RZ, UR7 ;  /* 0x00000007ff097e24 */ /* 0x002fe2000f8e00ff */
[----:B------:R-:W-:Y:S01]  /*4d20*/  USEL UR7, URZ, 0x1, UP0 ;  /* 0x00000001ff077887 */ /* 0x000fe20008000000 */
[----:B------:R-:W-:Y:S01]  /*4d30*/  IMAD.U32 R8, RZ, RZ, UR6 ;  /* 0x00000006ff087e24 */ /* 0x000fe2000f8e00ff */
[----:B------:R-:W-:Y:S02]  /*4d40*/  USEL UR6, UR5, URZ, UP0 ;  /* 0x000000ff05067287 */ /* 0x000fe40008000000 */
[----:B------:R-:W-:Y:S01]  /*4d50*/  VOTEU.ALL UP0, P1 ;  /* 0x0000000000ff7886 */ /* 0x000fe20000800000 */
[----:B------:R-:W-:Y:S02]  /*4d60*/  @!P1 R2UR UR19, R9 ;  /* 0x00000000091392ca */ /* 0x000fe400000e0000 */
[----:B------:R-:W-:Y:S02]  /*4d70*/  @!P1 R2UR UR18, R8 ;  /* 0x00000000081292ca */ /* 0x000fe400000e0000 */
[----:B------:R-:W-:Y:S01]  /*4d80*/  @!UP0 ULEA UR5, UR12, UR24, 0xd ;  /* 0x000000180c058291 */ /* 0x000fe2000f8e68ff */
[----:B------:R-:W-:Y:S02]  /*4d90*/  LOP3.LUT R15, R15, UR7, RZ, 0x3c, !PT ;  /* 0x000000070f0f7c12 */ /* 0x000fe4000f8e3cff */
[----:B------:R-:W-:Y:S01]  /*4da0*/  UMOV UR12, UR36 ;  /* 0x00000024000c7c82 */ /* 0x000fe20008000000 */
[----:B------:R-:W-:Y:S01]  /*4db0*/  @!UP0 UIADD3 UR8, UPT, UPT, UR5, 0x200, URZ ;  /* 0x0000020005088890 */ /* 0x000fe2000fffe0ff */
[----:B------:R-:W-:Y:S01]  /*4dc0*/  SHF.L.U32 R0, R15, 0x1f, RZ ;  /* 0x0000001f0f007819 */ /* 0x000fe200000006ff */
[----:B------:R-:W-:Y:S01]  /*4dd0*/  VOTEU.ALL UP0, P1 ;  /* 0x0000000000ff7886 */ /* 0x000fe20000800000 */
[----:B------:R-:W-:Y:S06]  /*4de0*/  ULEA UR5, UR6, UR24, 0x3 ;  /* 0x0000001806057291 */ /* 0x000fec000f8e18ff */
[----:B------:R1:W-:Y:S01]  /*4df0*/  @!UP0 UTMALDG.3D [UR8], [UR18], desc[UR22] ;  /* 0x00001608120085b4 */ /* 0x0003e20008011000 */
[----:B------:R1:W-:Y:S01]  /*4e00*/  @!P1 SYNCS.ARRIVE.TRANS64.RED.A0TR RZ, [UR4+0x40], R6 ;  /* 0x00004006ffff99a7 */ /* 0x0003e20008300404 */
[----:B------:R-:W-:Y:S01]  /*4e10*/  SYNCS.ARRIVE.TRANS64.RED.A1T0 RZ, [UR20], RZ ;  /* 0x000000ffffff79a7 */ /* 0x000fe20008100414 */
[----:B------:R-:W2:Y:S02]  /*4e20*/  SYNCS.PHASECHK.TRANS64.TRYWAIT P0, [UR5+0x58], R0 ;  /* 0x00005800ff0075a7 */ /* 0x000ea40008001105 */
[----:B-12---:R-:W-:Y:S05]  /*4e30*/  @!P0 BRA `(.L_x_82) ;  /* 0x0000003800848947 */ /* 0x006fea0003800000 */
.L_x_154:
[----:B------:R-:W-:Y:S01]  /*4e40*/  UIADD3 UR9, UPT, UPT, UR5, 0x40, URZ ;  /* 0x0000004005097890 */ /* 0x000fe2000fffe0ff */
[----:B------:R-:W-:Y:S01]  /*4e50*/  @!P1 IADD3 R6, P0, PT, R16, 0x580, RZ ;  /* 0x0000058010069810 */ /* 0x000fe20007f1e0ff */
[----:B------:R-:W-:Y:S01]  /*4e60*/  UPLOP3.LUT UP3, UPT, UPT, UPT, UPT, 0x80, 0x8 ;  /* 0x000000000008789c */ /* 0x000fe20003f6f070 */
[----:B------:R-:W-:Y:S01]  /*4e70*/  R2UR UR23, R86 ;  /* 0x00000000561772ca */ /* 0x000fe200000e0000 */
[----:B------:R-:W-:Y:S01]  /*4e80*/  UMOV UR20, 0x0 ;  /* 0x0000000000147882 */ /* 0x000fe20000000000 */
[----:B------:R-:W-:Y:S01]  /*4e90*/  @!P1 R2UR UR7, R6 ;  /* 0x00000000060792ca */ /* 0x000fe200000e0000 */
[----:B-1----:R-:W-:Y:S01]  /*4ea0*/  @!P1 IMAD.X R0, RZ, RZ, R17, P0 ;  /* 0x000000ffff009224 */ /* 0x002fe200000e0611 */
[----:B------:R-:W-:Y:S01]  /*4eb0*/  UMOV UR21, 0x10000000 ;  /* 0x1000000000157882 */ /* 0x000fe20000000000 */
[----:B------:R-:W-:Y:S01]  /*4ec0*/  UMOV UR12, UR36 ;  /* 0x00000024000c7c82 */ /* 0x000fe20008000000 */
[----:B------:R-:W-:Y:S01]  /*4ed0*/  VOTEU.ALL UP0, P1 ;  /* 0x0000000000ff7886 */ /* 0x000fe20000800000 */
[----:B------:R-:W-:Y:S01]  /*4ee0*/  R2UR UR22, R87 ;  /* 0x00000000571672ca */ /* 0x000fe200000e0000 */
[----:B------:R-:W-:Y:S01]  /*4ef0*/  UMOV UR36, UR27 ;  /* 0x0000001b00247c82 */ /* 0x000fe20008000000 */
[----:B------:R-:W-:Y:S02]  /*4f00*/  @!P1 R2UR UR4, R0 ;  /* 0x00000000000492ca */ /* 0x000fe400000e0000 */
[----:B------:R-:W-:Y:S01]  /*4f10*/  @!UP0 UIADD3 UR10, UPT, UPT, UR10, 0x20, URZ ;  /* 0x000000200a0a8890 */ /* 0x000fe2000fffe0ff */
[C---:B------:R-:W-:Y:S01]  /*4f20*/  ISETP.NE.AND P0, PT, R14.reuse, 0x2, PT ;  /* 0x000000020e00780c */ /* 0x040fe20003f05270 */
[----:B------:R-:W-:Y:S02]  /*4f30*/  UIADD3 UR26, UPT, UPT, UR13, UR23, URZ ;  /* 0x000000170d1a7290 */ /* 0x000fe4000fffe0ff */
[----:B------:R-:W-:Y:S01]  /*4f40*/  IMAD.U32 R8, RZ, RZ, UR7 ;  /* 0x00000007ff087e24 */ /* 0x000fe2000f8e00ff */
[----:B------:R-:W-:Y:S02]  /*4f50*/  SEL R0, RZ, 0x1, P0 ;  /* 0x00000001ff007807 */ /* 0x000fe40000000000 */
[----:B------:R-:W-:Y:S02]  /*4f60*/  SEL R14, R14, RZ, P0 ;  /* 0x000000ff0e0e7207 */ /* 0x000fe40000000000 */
[----:B------:R-:W-:Y:S01]  /*4f70*/  @!P1 R2UR UR18, R8 ;  /* 0x00000000081292ca */ /* 0x000fe200000e0000 */
[----:B------:R-:W-:Y:S01]  /*4f80*/  UIADD3 UR25, UPT, UPT, UR14, UR22, URZ ;  /* 0x000000160e197290 */ /* 0x000fe2000fffe0ff */
[----:B------:R-:W-:Y:S01]  /*4f90*/  IMAD.U32 R9, RZ, RZ, UR4 ;  /* 0x00000004ff097e24 */ /* 0x000fe2000f8e00ff */
[----:B------:R-:W-:Y:S01]  /*4fa0*/  @!UP0 ULEA UR4, UR6, UR24, 0xd ;  /* 0x0000001806048291 */ /* 0x000fe2000f8e68ff */
[----:B------:R-:W-:Y:S03]  /*4fb0*/  LOP3.LUT R13, R13, R0, RZ, 0x3c, !PT ;  /* 0x000000000d0d7212 */ /* 0x000fe600078e3cff */
[----:B------:R-:W-:Y:S01]  /*4fc0*/  @!P1 R2UR UR19, R9 ;  /* 0x00000000091392ca */ /* 0x000fe200000e0000 */
[----:B------:R-:W-:Y:S01]  /*4fd0*/  @!UP0 UIADD3 UR8, UPT, UPT, UR4, 0x200, URZ ;  /* 0x0000020004088890 */ /* 0x000fe2000fffe0ff */
[----:B------:R-:W-:Y:S01]  /*4fe0*/  VOTEU.ALL UP0, P1 ;  /* 0x0000000000ff7886 */ /* 0x000fe20000800000 */
[----:B------:R-:W-:Y:S10]  /*4ff0*/  UPRMT UR4, UR54, 0x654, UR9 ;  /* 0x0000065436047896 */ /* 0x000ff40008000009 */
[----:B------:R1:W-:Y:S01]  /*5000*/  @!UP0 UTMALDG.3D [UR8], [UR18], desc[UR20] ;  /* 0x00001408120085b4 */ /* 0x0003e20008011000 */
[----:B------:R3:W-:Y:S01]  /*5010*/  @!P1 SYNCS.ARRIVE.TRANS64.RED.A0TR RZ, [UR5+0x40], R7 ;  /* 0x00004007ffff99a7 */ /* 0x0007e20008300405 */
[----:B------:R-:W-:Y:S01]  /*5020*/  SYNCS.ARRIVE.TRANS64.RED.A1T0 RZ, [UR4], RZ ;  /* 0x000000ffffff79a7 */ /* 0x000fe20008100404 */
[----:B------:R-:W-:Y:S04]  /*5030*/  UIADD3 UR4, UPT, UPT, UR6, 0x1, URZ ;  /* 0x0000000106047890 */ /* 0x000fe8000fffe0ff */
[----:B------:R-:W-:Y:S04]  /*5040*/  UISETP.NE.AND UP0, UPT, UR4, 0x3, UPT ;  /* 0x000000030400788c */ /* 0x000fe8000bf05270 */
[----:B------:R-:W-:Y:S06]  /*5050*/  USEL UR5, URZ, 0x1, UP0 ;  /* 0x00000001ff057887 */ /* 0x000fec0008000000 */
[----:B------:R-:W-:Y:S01]  /*5060*/  LOP3.LUT R15, R15, UR5, RZ, 0x3c, !PT ;  /* 0x000000050f0f7c12 */ /* 0x000fe2000f8e3cff */
[----:B-1----:R-:W-:Y:S01]  /*5070*/  USEL UR12, UR4, URZ, UP0 ;  /* 0x000000ff040c7287 */ /* 0x002fe20008000000 */
[----:B------:R-:W-:Y:S11]  /*5080*/  BRA.U UP1, `(.L_x_83) ;  /* 0xfffffff101f07547 */ /* 0x000ff6000b83ffff */
[----:B------:R-:W-:Y:S01]  /*5090*/  UIADD3 UR24, UPT, UPT, UR24, 0x58, URZ ;  /* 0x0000005818187890 */ /* 0x000fe2000fffe0ff */
[----:B----4-:R-:W-:-:S03]  /*50a0*/  SHF.L.U32 R3, R15, 0x1f, RZ ;  /* 0x0000001f0f037819 */ /* 0x010fc600000006ff */
[----:B------:R-:W-:-:S09]  /*50b0*/  ULEA UR4, UR12, UR24, 0x3 ;  /* 0x000000180c047291 */ /* 0x000fd2000f8e18ff */
[----:B------:R-:W1:Y:S02]  /*50c0*/  SYNCS.PHASECHK.TRANS64.TRYWAIT P0, [UR4], R3 ;  /* 0x00000003ff0075a7 */ /* 0x000e640008001104 */
[----:B-1----:R-:W-:Y:S05]  /*50d0*/  @!P0 BRA `(.L_x_84) ;  /* 0x0000003400f48947 */ /* 0x002fea0003800000 */
.L_x_156:
        /* <DEDUP_REMOVED lines=9> */
.L_x_158:
        /* <DEDUP_REMOVED lines=8> */
.L_x_86:
[----:B-1----:R1:W2:Y:S02]  /*51f0*/  SYNCS.PHASECHK.TRANS64.TRYWAIT P0, [R0+URZ], R3 ;  /* 0x00000003000075a7 */ /* 0x0022a400080011ff */
[----:B--2---:R-:W-:Y:S05]  /*5200*/  @!P0 NANOSLEEP.SYNCS 0x989680 ;  /* 0x009896800000895d */ /* 0x004fea0003900000 */
[----:B------:R-:W2:Y:S02]  /*5210*/  @!P0 SYNCS.PHASECHK.TRANS64 P0, [R0+URZ], R3 ;  /* 0x00000003000085a7 */ /* 0x000ea400080010ff */
[----:B--2---:R-:W-:Y:S05]  /*5220*/  @P0 EXIT ;  /* 0x000000000000094d */ /* 0x004fea0003800000 */
[----:B------:R-:W-:Y:S05]  /*5230*/  BRA `(.L_x_86) ;  /* 0xfffffffc00ec7947 */ /* 0x000fea000383ffff */
.L_x_74:
[----:B------:R-:W-:-:S06]  /*5240*/  UISETP.GE.AND UP0, UPT, UR22, 0x4, UPT ;  /* 0x000000041600788c */ /* 0x000fcc000bf06270 */
[----:B------:R-:W-:-:S13]  /*5250*/  PLOP3.LUT P0, PT, PT, PT, UP0, 0x80, 0x8 ;  /* 0x000000000008781c */ /* 0x000fda0003f0f008 */
[----:B------:R-:W-:Y:S05]  /*5260*/  @!P0 EXIT ;  /* 0x000000000000894d */ /* 0x000fea0003800000 */
[----:B------:R-:W-:Y:S01]  /*5270*/  BAR.SYNC.DEFER_BLOCKING 0x6, 0xa0 ;  /* 0x0182800000007b1d */ /* 0x000fe20000010000 */
[C---:B------:R-:W-:Y:S01]  /*5280*/  IMAD.SHL.U32 R3, R91.reuse, 0x20, RZ ;  /* 0x000000205b037824 */ /* 0x040fe200078e00ff */
[C---:B------:R-:W-:Y:S01]  /*5290*/  LOP3.LUT R92, R91.reuse, 0x2, RZ, 0xc0, !PT ;  /* 0x000000025b5c7812 */ /* 0x040fe200078ec0ff */
[C---:B------:R-:W-:Y:S01]  /*52a0*/  IMAD.SHL.U32 R96, R91.reuse, 0x4, RZ ;  /* 0x000000045b607824 */ /* 0x040fe200078e00ff */
[C---:B------:R-:W-:Y:S01]  /*52b0*/  LOP3.LUT R97, R91.reuse, 0x60, RZ, 0xc0, !PT ;  /* 0x000000605b617812 */ /* 0x040fe200078ec0ff */
[----:B------:R-:W-:Y:S01]  /*52c0*/  IMAD.U32 R37, R91, 0x10000, RZ ;  /* 0x000100005b257824 */ /* 0x000fe200078e00ff */
[----:B------:R-:W-:Y:S01]  /*52d0*/  UMOV UR47, 0x400 ;  /* 0x00000400002f7882 */ /* 0x000fe20000000000 */
[----:B------:R-:W1:Y:S01]  /*52e0*/  LDCU.64 UR4, c[0x0][0x890] ;  /* 0x00011200ff0477ac */ /* 0x000e620008000a00 */
[----:B------:R-:W2:Y:S01]  /*52f0*/  LDC.64 R78, c[0x0][0x8b0] ;  /* 0x00022c00ff4e7b82 */ /* 0x000ea20000000a00 */
[----:B------:R-:W-:Y:S01]  /*5300*/  LOP3.LUT R5, R3, 0xc0, RZ, 0xc0, !PT ;  /* 0x000000c003057812 */ /* 0x000fe200078ec0ff */
[----:B------:R-:W-:Y:S01]  /*5310*/  HFMA2 R36, -RZ, RZ, 0, 0 ;  /* 0x00000000ff247431 */ /* 0x000fe200000001ff */
[----:B------:R-:W-:Y:S01]  /*5320*/  ULEA UR47, UR54, UR47, 0x18 ;  /* 0x0000002f362f7291 */ /* 0x000fe2000f8ec0ff */
[----:B------:R-:W-:Y:S01]  /*5330*/  LOP3.LUT R91, R91, 0x4, RZ, 0xc0, !PT ;  /* 0x000000045b5b7812 */ /* 0x000fe200078ec0ff */
[----:B------:R-:W-:Y:S01]  /*5340*/  IMAD.MOV.U32 R94, RZ, RZ, RZ ;  /* 0x000000ffff5e7224 */ /* 0x000fe200078e00ff */
[----:B------:R-:W-:Y:S01]  /*5350*/  LOP3.LUT R96, R5, 0x18, R96, 0xf8, !PT ;  /* 0x0000001805607812 */ /* 0x000fe200078ef860 */
[----:B------:R-:W-:Y:S01]  /*5360*/  IMAD.MOV.U32 R90, RZ, RZ, RZ ;  /* 0x000000ffff5a7224 */ /* 0x000fe200078e00ff */
[----:B------:R-:W3:Y:S01]  /*5370*/  LDC.64 R76, c[0x0][0x8a8] ;  /* 0x00022a00ff4c7b82 */ /* 0x000ee20000000a00 */
[----:B------:R-:W-:Y:S01]  /*5380*/  IADD3 R95, PT, PT, -R91, 0x2, RZ ;  /* 0x000000025b5f7810 */ /* 0x000fe20007ffe1ff */
[----:B------:R-:W-:Y:S01]  /*5390*/  IMAD.MOV R92, RZ, RZ, -R92 ;  /* 0x000000ffff5c7224 */ /* 0x000fe200078e0a5c */
[----:B------:R-:W-:Y:S01]  /*53a0*/  LOP3.LUT R37, R37, 0x600000, RZ, 0xc0, !PT ;  /* 0x0060000025257812 */ /* 0x000fe200078ec0ff */
[----:B------:R-:W4:Y:S01]  /*53b0*/  LDCU UR63, c[0x0][0x370] ;  /* 0x00006e00ff3f77ac */ /* 0x000f220008000800 */
[----:B------:R-:W-:Y:S01]  /*53c0*/  LOP3.LUT R96, R96, 0xf20, R3, 0xf8, !PT ;  /* 0x00000f2060607812 */ /* 0x000fe200078ef803 */
[----:B------:R-:W-:Y:S01]  /*53d0*/  IMAD.SHL.U32 R95, R95, 0x10, RZ ;  /* 0x000000105f5f7824 */ /* 0x000fe200078e00ff */
[----:B------:R-:W-:Y:S01]  /*53e0*/  MOV R93, RZ ;  /* 0x000000ff005d7202 */ /* 0x000fe20000000f00 */
[----:B------:R-:W4:Y:S01]  /*53f0*/  LDS R0, [UR47+0x130] ;  /* 0x0001302fff007984 */ /* 0x000f220008000800 */
[----:B-1----:R-:W-:Y:S01]  /*5400*/  IMAD.U32 R99, RZ, RZ, UR4 ;  /* 0x00000004ff637e24 */ /* 0x002fe2000f8e00ff */
[----:B------:R-:W-:Y:S01]  /*5410*/  UIADD3 UR4, UPT, UPT, UR47, 0x200, URZ ;  /* 0x000002002f047890 */ /* 0x000fe2000fffe0ff */
[----:B------:R-:W-:Y:S01]  /*5420*/  IMAD.U32 R98, RZ, RZ, UR5 ;  /* 0x00000005ff627e24 */ /* 0x000fe2000f8e00ff */
[----:B------:R-:W-:Y:S01]  /*5430*/  IADD3 R91, PT, PT, -R91, RZ, RZ ;  /* 0x000000ff5b5b7210 */ /* 0x000fe20007ffe1ff */
[----:B------:R-:W-:Y:S01]  /*5440*/  UMOV UR55, 0x1 ;  /* 0x0000000100377882 */ /* 0x000fe20000000000 */
[----:B------:R-:W-:Y:S01]  /*5450*/  UMOV UR46, URZ ;  /* 0x000000ff002e7c82 */ /* 0x000fe20008000000 */
[----:B------:R-:W1:Y:S01]  /*5460*/  LDCU UR43, c[0x0][0xb0c] ;  /* 0x00016180ff2b77ac */ /* 0x000e620008000800 */
[----:B------:R-:W-:Y:S01]  /*5470*/  IMAD.U32 R101, RZ, RZ, UR4 ;  /* 0x00000004ff657e24 */ /* 0x000fe2000f8e00ff */
[----:B------:R-:W-:Y:S01]  /*5480*/  LEA R96, R96, UR4, 0x1 ;  /* 0x0000000460607c11 */ /* 0x000fe2000f8e08ff */
[----:B------:R-:W1:Y:S01]  /*5490*/  LDCU UR39, c[0x0][0xb30] ;  /* 0x00016600ff2777ac */ /* 0x000e620008000800 */
[----:B------:R-:W1:Y:S01]  /*54a0*/  LDCU.64 UR60, c[0x0][0x888] ;  /* 0x00011100ff3c77ac */ /* 0x000e620008000a00 */
[----:B------:R-:W1:Y:S01]  /*54b0*/  LDCU.64 UR40, c[0x0][0xb28] ;  /* 0x00016500ff2877ac */ /* 0x000e620008000a00 */
[----:B------:R-:W1:Y:S01]  /*54c0*/  LDCU.128 UR56, c[0x0][0xb10] ;  /* 0x00016200ff3877ac */ /* 0x000e620008000c00 */
[----:B------:R-:W1:Y:S01]  /*54d0*/  LDCU UR62, c[0x0][0x374] ;  /* 0x00006e80ff3e77ac */ /* 0x000e620008000800 */
[----:B------:R-:W-:Y:S01]  /*54e0*/  UMOV UR53, URZ ;  /* 0x000000ff00357c82 */ /* 0x000fe20008000000 */
[----:B------:R-:W-:Y:S01]  /*54f0*/  UMOV UR52, URZ ;  /* 0x000000ff00347c82 */ /* 0x000fe20008000000 */
[----:B-1234-:R-:W-:-:S07]  /*5500*/  IADD3 R37, PT, PT, R0, R37, RZ ;  /* 0x0000002500257210 */ /* 0x01efce0007ffe0ff */
.L_x_117:
[C---:B------:R-:W-:Y:S02]  /*5510*/  LEA R0, R90.reuse, UR47, 0x3 ;  /* 0x0000002f5a007c11 */ /* 0x040fe4000f8e18ff */
[----:B------:R-:W-:Y:S02]  /*5520*/  SHF.L.U32 R3, R93, 0x1f, RZ ;  /* 0x0000001f5d037819 */ /* 0x000fe400000006ff */
[----:B------:R-:W-:Y:S02]  /*5530*/  LEA R5, R90, UR47, 0x4 ;  /* 0x0000002f5a057c11 */ /* 0x000fe4000f8e20ff */
[----:B-1----:R-:W1:Y:S02]  /*5540*/  SYNCS.PHASECHK.TRANS64.TRYWAIT P0, [R0+URZ+0x80], R3 ;  /* 0x00008003000075a7 */ /* 0x002e6400080011ff */
[----:B-1----:R-:W-:Y:S05]  /*5550*/  @!P0 BRA `(.L_x_87) ;  /* 0x0000003400048947 */ /* 0x002fea0003800000 */
.L_x_159:
[----:B------:R-:W-:Y:S01]  /*5560*/  R2UR UR7, R100 ;  /* 0x00000000640772ca */ /* 0x000fe200000e0000 */
[----:B------:R-:W2:Y:S01]  /*5570*/  LDS.128 R4, [R5+0x110] ;  /* 0x0001100005047984 */ /* 0x000ea20000000c00 */
[----:B-1----:R-:W-:Y:S01]  /*5580*/  VIADD R0, R0, 0x90 ;  /* 0x0000009000007836 */ /* 0x002fe20000000000 */
[----:B------:R-:W-:Y:S04]  /*5590*/  UISETP.GE.AND UP0, UPT, UR42, 0x1, UPT ;  /* 0x000000012a00788c */ /* 0x000fe8000bf06270 */
[----:B------:R-:W-:Y:S01]  /*55a0*/  PRMT R0, RZ, 0x654, R0 ;  /* 0x00000654ff007816 */ /* 0x000fe20000000000 */
[----:B------:R-:W-:Y:S01]  /*55b0*/  @!PT LDS RZ, [RZ] ;  /* 0x00000000fffff984 */ /* 0x000fe20000000800 */
[----:B------:R-:W-:Y:S01]  /*55c0*/  @!PT LDS RZ, [RZ] ;  /* 0x00000000fffff984 */ /* 0x000fe20000000800 */
[----:B------:R-:W-:Y:S01]  /*55d0*/  @!PT LDS RZ, [RZ] ;  /* 0x00000000fffff984 */ /* 0x000fe20000000800 */
[----:B------:R-:W-:Y:S01]  /*55e0*/  @!PT LDS RZ, [RZ] ;  /* 0x00000000fffff984 */ /* 0x000fe20000000800 */
[----:B------:R1:W-:Y:S06]  /*55f0*/  MEMBAR.ALL.CTA ;  /* 0x0000000000007992 */ /* 0x0003ec0000008000 */
[----:B-1----:R-:W1:Y:S02]  /*5600*/  FENCE.VIEW.ASYNC.S ;  /* 0x00000000000073c6 */ /* 0x002e640000000000 */
[----:B-1----:R1:W-:Y:S01]  /*5610*/  SYNCS.ARRIVE.TRANS64.RED.A1T0 RZ, [R0+URZ], RZ ;  /* 0x000000ff00ff79a7 */ /* 0x0023e200081004ff */
[----:B--2---:R-:W-:Y:S11]  /*5620*/  LOP3.LUT P0, RZ, R6, 0x1, RZ, 0xc0, !PT ;  /* 0x0000000106ff7812 */ /* 0x004ff6000780c0ff */
[----:B------:R-:W-:Y:S02]  /*5630*/  @!UPT UIADD3 URZ, UPT, UPT, URZ, URZ, URZ ;  /* 0x000000fffffff290 */ /* 0x000fe4000fffe0ff */
[----:B------:R-:W-:Y:S01]  /*5640*/  VOTEU.ANY UP1, P0 ;  /* 0x0000000000ff7886 */ /* 0x000fe20000020100 */
[----:B------:R-:W-:Y:S01]  /*5650*/  PLOP3.LUT P0, PT, PT, PT, UP1, 0x80, 0x8 ;  /* 0x000000000008781c */ /* 0x000fe20003f0f018 */
[----:B------:R-:W-:Y:S06]  /*5660*/  UP2UR UR4, UPR, URZ, 0x2 ;  /* 0x00000002ff047883 */ /* 0x000fec0008000000 */
[----:B------:R-:W-:Y:S06]  /*5670*/  IMAD.U32 R102, RZ, RZ, UR4 ;  /* 0x00000004ff667e24 */ /* 0x000fec000f8e00ff */
[----:B------:R-:W-:Y:S02]  /*5680*/  @P0 SHF.R.U32.HI R2, RZ, 0x10, R5 ;  /* 0x00000010ff020819 */ /* 0x000fe40000011605 */
[----:B------:R-:W-:Y:S02]  /*5690*/  @P0 MOV R3, R4 ;  /* 0x0000000400030202 */ /* 0x000fe40000000f00 */
[----:B------:R-:W-:Y:S02]  /*56a0*/  @P0 R2UR UR4, R2 ;  /* 0x00000000020402ca */ /* 0x000fe400000e0000 */
[----:B------:R-:W-:Y:S02]  /*56b0*/  @P0 LOP3.LUT R4, R5, 0xffff, RZ, 0xc0, !PT ;  /* 0x0000ffff05040812 */ /* 0x000fe400078ec0ff */
[----:B------:R-:W-:Y:S02]  /*56c0*/  @P0 R2UR UR6, R3 ;  /* 0x00000000030602ca */ /* 0x000fe400000e0000 */
[----:B------:R-:W-:Y:S07]  /*56d0*/  @P0 R2UR UR5, R4 ;  /* 0x00000000040502ca */ /* 0x000fee00000e0000 */
[----:B------:R-:W-:Y:S02]  /*56e0*/  @UP1 UMOV UR7, UR4 ;  /* 0x0000000400071c82 */ /* 0x000fe40008000000 */
[----:B------:R-:W-:Y:S02]  /*56f0*/  IMAD.U32 R100, RZ, RZ, UR7 ;  /* 0x00000007ff647e24 */ /* 0x000fe4000f8e00ff */
[----:B------:R-:W-:Y:S02]  /*5700*/  @UP1 UMOV UR38, UR6 ;  /* 0x0000000600261c82 */ /* 0x000fe40008000000 */
[----:B------:R-:W-:Y:S01]  /*5710*/  @UP1 UMOV UR37, UR5 ;  /* 0x0000000500251c82 */ /* 0x000fe20008000000 */
[----:B-1----:R-:W-:Y:S05]  /*5720*/  BRA.U !UP0, `(.L_x_88) ;  /* 0x0000000108cc7547 */ /* 0x002fea000b800000 */
[----:B------:R-:W1:Y:S01]  /*5730*/  LDCU UR12, c[0x0][0xb20] ;  /* 0x00016400ff0c77ac */ /* 0x000e620008000800 */
[----:B------:R-:W-:Y:S02]  /*5740*/  UIMAD.WIDE.U32 UR4, UR62, UR59, URZ ;  /* 0x0000003b3e0472a5 */ /* 0x000fe4000f8e00ff */
[----:B------:R-:W-:Y:S02]  /*5750*/  UIMAD.WIDE.U32 UR6, UR63, UR56, URZ ;  /* 0x000000383f0672a5 */ /* 0x000fe4000f8e00ff */
[----:B------:R-:W-:Y:S02]  /*5760*/  UISETP.NE.AND UP0, UPT, UR58, 0x1, UPT ;  /* 0x000000013a00788c */ /* 0x000fe4000bf05270 */
[----:B------:R-:W-:Y:S02]  /*5770*/  UIMAD.WIDE.U32 UR8, UR37, UR59, URZ ;  /* 0x0000003b250872a5 */ /* 0x000fe4000f8e00ff */
[----:B------:R-:W-:Y:S02]  /*5780*/  UIMAD.WIDE.U32 UR10, UR38, UR56, URZ ;  /* 0x00000038260a72a5 */ /* 0x000fe4000f8e00ff */
[----:B------:R-:W-:Y:S02]  /*5790*/  UISETP.NE.AND UP1, UPT, UR43, 0x1, UPT ;  /* 0x000000012b00788c */ /* 0x000fe4000bf25270 */
[----:B------:R-:W-:Y:S01]  /*57a0*/  UISETP.NE.AND UP2, UPT, UR42, 0x1, UPT ;  /* 0x000000012a00788c */ /* 0x000fe2000bf45270 */
[----:B------:R-:W-:Y:S02]  /*57b0*/  UMOV UR4, UR5 ;  /* 0x0000000500047c82 */ /* 0x000fe40008000000 */
[----:B-1----:R-:W-:Y:S03]  /*57c0*/  USHF.R.U32.HI UR5, URZ, UR12, UR4 ;  /* 0x0000000cff057299 */ /* 0x002fe60008011604 */
[----:B------:R-:W-:Y:S02]  /*57d0*/  UMOV UR4, UR7 ;  /* 0x0000000700047c82 */ /* 0x000fe40008000000 */
[----:B------:R-:W-:Y:S02]  /*57e0*/  USHF.R.U32.HI UR7, URZ, UR57, UR4 ;  /* 0x00000039ff077299 */ /* 0x000fe40008011604 */
[----:B------:R-:W-:Y:S02]  /*57f0*/  USEL UR4, UR62, UR5, !UP0 ;  /* 0x000000053e047287 */ /* 0x000fe4000c000000 */
[----:B------:R-:W-:Y:S01]  /*5800*/  USEL UR7, UR63, UR7, !UP1 ;  /* 0x000000073f077287 */ /* 0x000fe2000c800000 */
[----:B------:R-:W-:Y:S01]  /*5810*/  UMOV UR5, UR9 ;  /* 0x0000000900057c82 */ /* 0x000fe20008000000 */
[----:B------:R-:W-:Y:S02]  /*5820*/  UIMAD.WIDE.U32 UR8, UR4, UR40, URZ ;  /* 0x00000028040872a5 */ /* 0x000fe4000f8e00ff */
[----:B------:R-:W-:Y:S03]  /*5830*/  USHF.R.U32.HI UR6, URZ, UR12, UR5 ;  /* 0x0000000cff067299 */ /* 0x000fe60008011605 */
[----:B------:R-:W-:Y:S01]  /*5840*/  UMOV UR5, UR11 ;  /* 0x0000000b00057c82 */ /* 0x000fe20008000000 */
[----:B------:R-:W-:Y:S02]  /*5850*/  UIMAD.WIDE.U32 UR10, UR7, UR40, URZ ;  /* 0x00000028070a72a5 */ /* 0x000fe4000f8e00ff */
[----:B------:R-:W-:Y:S02]  /*5860*/  USHF.R.U32.HI UR12, URZ, UR57, UR5 ;  /* 0x00000039ff0c7299 */ /* 0x000fe40008011605 */
[----:B------:R-:W-:Y:S01]  /*5870*/  USEL UR6, UR37, UR6, !UP0 ;  /* 0x0000000625067287 */ /* 0x000fe2000c000000 */
[----:B------:R-:W-:Y:S02]  /*5880*/  UMOV UR5, UR9 ;  /* 0x0000000900057c82 */ /* 0x000fe40008000000 */
[----:B------:R-:W-:Y:S01]  /*5890*/  UMOV UR10, UR11 ;  /* 0x0000000b000a7c82 */ /* 0x000fe20008000000 */
[----:B------:R-:W-:Y:S02]  /*58a0*/  @UP2 USHF.R.U32.HI UR4, URZ, UR41, UR5 ;  /* 0x00000029ff042299 */ /* 0x000fe40008011605 */
[----:B------:R-:W-:Y:S02]  /*58b0*/  @UP2 USHF.R.U32.HI UR7, URZ, UR41, UR10 ;  /* 0x00000029ff072299 */ /* 0x000fe4000801160a */
[----:B------:R-:W-:Y:S02]  /*58c0*/  UIMAD UR4, UR42, UR4, URZ ;  /* 0x000000042a0472a4 */ /* 0x000fe4000f8e02ff */
[----:B------:R-:W-:Y:S02]  /*58d0*/  UIMAD.WIDE.U32 UR10, UR6, UR40, URZ ;  /* 0x00000028060a72a5 */ /* 0x000fe4000f8e00ff */
[----:B------:R-:W-:Y:S02]  /*58e0*/  USEL UR5, UR38, UR12, !UP1 ;  /* 0x0000000c26057287 */ /* 0x000fe4000c800000 */
[----:B------:R-:W-:Y:S02]  /*58f0*/  UIMAD UR8, UR42, UR7, URZ ;  /* 0x000000072a0872a4 */ /* 0x000fe4000f8e02ff */
[----:B------:R-:W-:Y:S03]  /*5900*/  UISETP.GE.AND UP0, UPT, UR6, UR4, UPT ;  /* 0x000000040600728c */ /* 0x000fe6000bf06270 */
[----:B------:R-:W-:Y:S01]  /*5910*/  UMOV UR4, UR11 ;  /* 0x0000000b00047c82 */ /* 0x000fe20008000000 */
[----:B------:R-:W-:Y:S02]  /*5920*/  UISETP.GE.OR UP0, UPT, UR5, UR8, UP0 ;  /* 0x000000080500728c */ /* 0x000fe40008706670 */
[----:B------:R-:W-:Y:S02]  /*5930*/  USHF.R.U32.HI UR4, URZ, UR41, UR4 ;  /* 0x00000029ff047299 */ /* 0x000fe40008011604 */
[----:B------:R-:W-:Y:S02]  /*5940*/  UIMAD.WIDE.U32 UR8, UR5, UR40, URZ ;  /* 0x00000028050872a5 */ /* 0x000fe4000f8e00ff */
[----:B------:R-:W-:Y:S02]  /*5950*/  USEL UR11, UR6, UR4, !UP2 ;  /* 0x00000004060b7287 */ /* 0x000fe4000d000000 */
[----:B------:R-:W-:Y:S02]  /*5960*/  UIADD3 UR8, UPT, UPT, -UR5, URZ, URZ ;  /* 0x000000ff05087290 */ /* 0x000fe4000fffe1ff */
[----:B------:R-:W-:Y:S01]  /*5970*/  UIADD3 UR10, UPT, UPT, -UR11, URZ, URZ ;  /* 0x000000ff0b0a7290 */ /* 0x000fe2000fffe1ff */
[----:B------:R-:W-:Y:S01]  /*5980*/  @!UP0 UMOV UR4, UR9 ;  /* 0x0000000900048c82 */ /* 0x000fe20008000000 */
[----:B------:R-:W-:Y:S02]  /*5990*/  UIADD3 UR9, UPT, UPT, -UR6, URZ, URZ ;  /* 0x000000ff06097290 */ /* 0x000fe4000fffe1ff */
[----:B------:R-:W-:Y:S02]  /*59a0*/  @!UP0 USHF.R.U32.HI UR4, URZ, UR41, UR4 ;  /* 0x00000029ff048299 */ /* 0x000fe40008011604 */
[----:B------:R-:W-:Y:S02]  /*59b0*/  UIMAD UR10, UR42, UR10, UR6 ;  /* 0x0000000a2a0a72a4 */ /* 0x000fe4000f8e0206 */
[----:B------:R-:W-:Y:S04]  /*59c0*/  @!UP0 USEL UR4, UR5, UR4, !UP2 ;  /* 0x0000000405048287 */ /* 0x000fe8000d000000 */
[----:B------:R-:W-:Y:S02]  /*59d0*/  @!UP0 UIMAD UR10, UR7, UR10, UR4 ;  /* 0x0000000a070a82a4 */ /* 0x000fe4000f8e0204 */
[----:B------:R-:W-:Y:S02]  /*59e0*/  @!UP0 UIADD3 UR11, UPT, UPT, UR11, -UR4, URZ ;  /* 0x800000040b0b8290 */ /* 0x000fe4000fffe0ff */
[----:B------:R-:W-:Y:S02]  /*59f0*/  UIMAD UR7, UR43, UR8, UR38 ;  /* 0x000000082b0772a4 */ /* 0x000fe4000f8e0226 */
[----:B------:R-:W-:Y:S02]  /*5a00*/  @!UP0 UIMAD UR6, UR11, UR42, UR5 ;  /* 0x0000002a0b0682a4 */ /* 0x000fe4000f8e0205 */
[----:B------:R-:W-:Y:S01]  /*5a10*/  UIMAD UR4, UR58, UR9, UR37 ;  /* 0x000000093a0472a4 */ /* 0x000fe2000f8e0225 */
[----:B------:R-:W-:Y:S02]  /*5a20*/  @!UP0 UMOV UR5, UR10 ;  /* 0x0000000a00058c82 */ /* 0x000fe40008000000 */
[----:B------:R-:W-:Y:S02]  /*5a30*/  UIMAD UR38, UR5, UR43, UR7 ;  /* 0x0000002b052672a4 */ /* 0x000fe4000f8e0207 */
[----:B------:R-:W-:Y:S11]  /*5a40*/  UIMAD UR37, UR6, UR58, UR4 ;  /* 0x0000003a062572a4 */ /* 0x000ff6000f8e0204 */
[----:B------:R-:W-:Y:S01]  /*5a50*/  @!UPT UIADD3 URZ, UPT, UPT, URZ, URZ, URZ ;  /* 0x000000fffffff290 */ /* 0x000fe2000fffe0ff */
.L_x_88:
[----:B------:R-:W-:Y:S01]  /*5a60*/  UISETP.NE.AND UP0, UPT, UR39, 0x1, UPT ;  /* 0x000000012700788c */ /* 0x000fe2000bf05270 */
[----:B------:R-:W-:Y:S01]  /*5a70*/  R2UR UR11, R101 ;  /* 0x00000000650b72ca */ /* 0x000fe200000e0000 */
[----:B------:R-:W-:Y:S01]  /*5a80*/  USHF.L.U32 UR50, UR25, 0x7, URZ ;  /* 0x0000000719327899 */ /* 0x000fe200080006ff */
[----:B------:R-:W-:Y:S01]  /*5a90*/  IADD3 R90, PT, PT, R90, 0x1, RZ ;  /* 0x000000015a5a7810 */ /* 0x000fe20007ffe0ff */
[----:B------:R-:W-:Y:S07]  /*5aa0*/  USHF.L.U32 UR49, UR26, 0x6, URZ ;  /* 0x000000061a317899 */ /* 0x000fee00080006ff */
[----:B------:R-:W1:Y:S01]  /*5ab0*/  @!UP0 LDCU.128 UR12, c[0x0][0xb10] ;  /* 0x00016200ff0c87ac */ /* 0x000e620008000c00 */
[----:B------:R-:W2:Y:S01]  /*5ac0*/  @!UP0 LDCU UR5, c[0x0][0xb0c] ;  /* 0x00016180ff0587ac */ /* 0x000ea20008000800 */
[----:B------:R-:W3:Y:S01]  /*5ad0*/  @!UP0 LDCU UR10, c[0x0][0xb20] ;  /* 0x00016400ff0a87ac */ /* 0x000ee20008000800 */
[----:B-1----:R-:W-:Y:S02]  /*5ae0*/  UIMAD.WIDE.U32 UR8, UR38, UR12, URZ ;  /* 0x0000000c260872a5 */ /* 0x002fe4000f8e00ff */
[----:B------:R-:W-:Y:S02]  /*5af0*/  UIMAD.WIDE.U32 UR6, UR37, UR15, URZ ;  /* 0x0000000f250672a5 */ /* 0x000fe4000f8e00ff */
[----:B------:R-:W-:Y:S03]  /*5b00*/  @!UP0 UISETP.NE.AND UP1, UPT, UR14, 0x1, UPT ;  /* 0x000000010e00888c */ /* 0x000fe6000bf25270 */
[----:B------:R-:W-:Y:S01]  /*5b10*/  @!UP0 UMOV UR4, UR9 ;  /* 0x0000000900048c82 */ /* 0x000fe20008000000 */
[----:B--2---:R-:W-:Y:S02]  /*5b20*/  @!UP0 UISETP.NE.AND UP2, UPT, UR5, 0x1, UPT ;  /* 0x000000010500888c */ /* 0x004fe4000bf45270 */
[----:B------:R-:W-:Y:S01]  /*5b30*/  @!UP0 USHF.R.U32.HI UR4, URZ, UR13, UR4 ;  /* 0x0000000dff048299 */ /* 0x000fe20008011604 */
[----:B------:R-:W-:Y:S02]  /*5b40*/  @!UP0 UMOV UR6, UR7 ;  /* 0x0000000700068c82 */ /* 0x000fe40008000000 */
[----:B---3--:R-:W-:Y:S02]  /*5b50*/  @!UP0 USHF.R.U32.HI UR6, URZ, UR10, UR6 ;  /* 0x0000000aff068299 */ /* 0x008fe40008011606 */
[----:B------:R-:W-:Y:S02]  /*5b60*/  @!UP0 USEL UR7, UR38, UR4, !UP2 ;  /* 0x0000000426078287 */ /* 0x000fe4000d000000 */
[----:B------:R-:W-:Y:S04]  /*5b70*/  @!UP0 USEL UR6, UR37, UR6, !UP1 ;  /* 0x0000000625068287 */ /* 0x000fe8000c800000 */
[----:B------:R-:W-:Y:S02]  /*5b80*/  @!UP0 UIADD3 UR4, UPT, UPT, -UR7, UR6, URZ ;  /* 0x0000000607048290 */ /* 0x000fe4000fffe1ff */
[----:B------:R-:W-:Y:S02]  /*5b90*/  @!UP0 UIADD3 UR6, UPT, UPT, UR7, -UR6, URZ ;  /* 0x8000000607068290 */ /* 0x000fe4000fffe0ff */
[----:B------:R-:W-:Y:S02]  /*5ba0*/  @!UP0 UIMAD UR38, UR4, UR5, UR38 ;  /* 0x00000005042682a4 */ /* 0x000fe4000f8e0226 */
[----:B------:R-:W-:Y:S02]  /*5bb0*/  @!UP0 UIMAD UR37, UR6, UR14, UR37 ;  /* 0x0000000e062582a4 */ /* 0x000fe4000f8e0225 */
[----:B------:R-:W-:Y:S09]  /*5bc0*/  ULOP3.LUT UP0, URZ, UR11, 0x1b0, URZ, 0xc0, !UPT ;  /* 0x000001b00bff7892 */ /* 0x000ff2000f80c0ff */
[----:B------:R-:W-:Y:S05]  /*5bd0*/  BRA.U !UP0, `(.L_x_89) ;  /* 0x00000001087c7547 */ /* 0x000fea000b800000 */
[----:B------:R-:W1:Y:S01]  /*5be0*/  LDCU.64 UR8, c[0x4][0x80] ;  /* 0x01001000ff0877ac */ /* 0x000e620008000a00 */
[----:B------:R-:W-:Y:S01]  /*5bf0*/  MOV R2, 0x0 ;  /* 0x0000000000027802 */ /* 0x000fe20000000f00 */
[----:B------:R-:W-:Y:S02]  /*5c00*/  HFMA2 R12, -RZ, RZ, 0, 5.9604644775390625e-08 ;  /* 0x00000001ff0c7431 */ /* 0x000fe400000001ff */
[----:B------:R-:W-:Y:S01]  /*5c10*/  IMAD.MOV.U32 R8, RZ, RZ, 0x70 ;  /* 0x00000070ff087424 */ /* 0x000fe200078e00ff */
[----:B------:R2:W3:Y:S01]  /*5c20*/  LDC.64 R14, c[0x4][R2] ;  /* 0x01000000020e7b82 */ /* 0x0004e20000000a00 */
[----:B------:R-:W4:Y:S01]  /*5c30*/  LDCU.64 UR6, c[0x4][0x88] ;  /* 0x01001100ff0677ac */ /* 0x000f220008000a00 */
[----:B------:R-:W-:Y:S01]  /*5c40*/  IMAD.MOV.U32 R13, RZ, RZ, RZ ;  /* 0x000000ffff0d7224 */ /* 0x000fe200078e00ff */
[----:B------:R-:W2:Y:S01]  /*5c50*/  LDCU.64 UR4, c[0x4][0x8] ;  /* 0x01000100ff0477ac */ /* 0x000ea20008000a00 */
[----:B-1----:R-:W-:Y:S01]  /*5c60*/  MOV R5, UR9 ;  /* 0x0000000900057c02 */ /* 0x002fe20008000f00 */
[----:B------:R-:W-:Y:S01]  /*5c70*/  IMAD.U32 R4, RZ, RZ, UR8 ;  /* 0x00000008ff047e24 */ /* 0x000fe2000f8e00ff */
[----:B----4-:R-:W-:Y:S01]  /*5c80*/  MOV R7, UR7 ;  /* 0x0000000700077c02 */ /* 0x010fe20008000f00 */
[----:B------:R-:W-:Y:S01]  /*5c90*/  IMAD.U32 R6, RZ, RZ, UR6 ;  /* 0x00000006ff067e24 */ /* 0x000fe2000f8e00ff */
[----:B--2---:R-:W-:Y:S01]  /*5ca0*/  MOV R11, UR5 ;  /* 0x00000005000b7c02 */ /* 0x004fe20008000f00 */
[----:B------:R-:W-:Y:S02]  /*5cb0*/  IMAD.U32 R10, RZ, RZ, UR4 ;  /* 0x00000004ff0a7e24 */ /* 0x000fe4000f8e00ff */
[----:B------:R-:W-:Y:S07]  /*5cc0*/  LEPC R20, `(.L_x_90) ;  /* 0x000000001014794e */ /* 0x000fee0000000000 */
[----:B---3-5:R-:W-:Y:S05]  /*5cd0*/  CALL.ABS.NOINC R14 ;  /* 0x000000000e007343 */ /* 0x028fea0003c00000 */
.L_x_90:
[----:B------:R-:W1:Y:S01]  /*5ce0*/  LDCU.64 UR8, c[0x4][0x80] ;  /* 0x01001000ff0877ac */ /* 0x000e620008000a00 */
[----:B------:R-:W2:Y:S01]  /*5cf0*/  LDC.64 R2, c[0x4][R2] ;  /* 0x0100000002027b82 */ /* 0x000ea20000000a00 */
[----:B------:R-:W-:Y:S02]  /*5d00*/  HFMA2 R12, -RZ, RZ, 0, 5.9604644775390625e-08 ;  /* 0x00000001ff0c7431 */ /* 0x000fe400000001ff */
[----:B------:R-:W-:Y:S02]  /*5d10*/  IMAD.MOV.U32 R8, RZ, RZ, 0x70 ;  /* 0x00000070ff087424 */ /* 0x000fe400078e00ff */
[----:B------:R-:W-:Y:S01]  /*5d20*/  IMAD.MOV.U32 R13, RZ, RZ, RZ ;  /* 0x000000ffff0d7224 */ /* 0x000fe200078e00ff */
[----:B------:R-:W3:Y:S01]  /*5d30*/  LDCU.64 UR6, c[0x4][0x88] ;  /* 0x01001100ff0677ac */ /* 0x000ee20008000a00 */
[----:B------:R-:W4:Y:S01]  /*5d40*/  LDCU.64 UR4, c[0x4][0x8] ;  /* 0x01000100ff0477ac */ /* 0x000f220008000a00 */
[----:B-1----:R-:W-:Y:S02]  /*5d50*/  MOV R4, UR8 ;  /* 0x0000000800047c02 */ /* 0x002fe40008000f00 */
[----:B------:R-:W-:Y:S02]  /*5d60*/  MOV R5, UR9 ;  /* 0x0000000900057c02 */ /* 0x000fe40008000f00 */
[----:B---3--:R-:W-:Y:S01]  /*5d70*/  MOV R7, UR7 ;  /* 0x0000000700077c02 */ /* 0x008fe20008000f00 */
[----:B------:R-:W-:Y:S01]  /*5d80*/  IMAD.U32 R6, RZ, RZ, UR6 ;  /* 0x00000006ff067e24 */ /* 0x000fe2000f8e00ff */
[----:B----4-:R-:W-:Y:S01]  /*5d90*/  MOV R11, UR5 ;  /* 0x00000005000b7c02 */ /* 0x010fe20008000f00 */
[----:B------:R-:W-:Y:S02]  /*5da0*/  IMAD.U32 R10, RZ, RZ, UR4 ;  /* 0x00000004ff0a7e24 */ /* 0x000fe4000f8e00ff */
[----:B------:R-:W-:Y:S07]  /*5db0*/  LEPC R20, `(.L_x_89) ;  /* 0x000000001014794e */ /* 0x000fee0000000000 */
[----:B--2---:R-:W-:Y:S05]  /*5dc0*/  CALL.ABS.NOINC R2 ;  /* 0x0000000002007343 */ /* 0x004fea0003c00000 */
.L_x_89:
[----:B------:R-:W-:Y:S02]  /*5dd0*/  R2UR UR6, R88 ;  /* 0x00000000580672ca */ /* 0x000fe400000e0000 */
[----:B------:R-:W-:Y:S02]  /*5de0*/  R2UR UR5, R99 ;  /* 0x00000000630572ca */ /* 0x000fe400000e0000 */
[----:B------:R-:W-:Y:S02]  /*5df0*/  R2UR UR4, R98 ;  /* 0x00000000620472ca */ /* 0x000fe400000e0000 */
[----:B------:R-:W-:Y:S02]  /*5e00*/  ISETP.NE.U32.AND P4, PT, R78, RZ, PT ;  /* 0x000000ff4e00720c */ /* 0x000fe40003f85070 */
[----:B------:R-:W-:Y:S02]  /*5e10*/  ISETP.NE.U32.AND P2, PT, RZ, UR60, PT ;  /* 0x0000003cff007c0c */ /* 0x000fe4000bf45070 */
[----:B------:R-:W-:Y:S02]  /*5e20*/  ISETP.NE.AND.EX P4, PT, R79, RZ, PT, P4 ;  /* 0x000000ff4f00720c */ /* 0x000fe40003f85340 */
[----:B------:R-:W-:Y:S01]  /*5e30*/  ISETP.NE.AND.EX P2, PT, RZ, UR61, PT, P2 ;  /* 0x0000003dff007c0c */ /* 0x000fe2000bf45320 */
[----:B------:R-:W-:Y:S02]  /*5e40*/  UISETP.NE.AND UP2, UPT, UR6, URZ, UPT ;  /* 0x000000ff0600728c */ /* 0x000fe4000bf45270 */
[----:B------:R-:W-:Y:S04]  /*5e50*/  UISETP.NE.U32.AND UP0, UPT, UR5, URZ, UPT ;  /* 0x000000ff0500728c */ /* 0x000fe8000bf05070 */
[----:B------:R-:W-:Y:S01]  /*5e60*/  UISETP.NE.AND.EX UP1, UPT, UR4, URZ, UPT, UP0 ;  /* 0x000000ff0400728c */ /* 0x000fe2000bf25300 */
[----:B------:R-:W-:Y:S01]  /*5e70*/  PLOP3.LUT P1, PT, PT, PT, UP2, 0x80, 0x8 ;  /* 0x000000000008781c */ /* 0x000fe20003f2f028 */
[----:B------:R-:W-:Y:S03]  /*5e80*/  UPLOP3.LUT UP0, UPT, UPT, UPT, UPT, 0x40, 0x4 ;  /* 0x000000000004789c */ /* 0x000fe60003f0e870 */
[----:B------:R-:W-:Y:S06]  /*5e90*/  @UP2 UPLOP3.LUT UP0, UPT, UPT, UPT, UP1, 0x80, 0x8 ;  /* 0x000000000008289c */ /* 0x000fec0003f0f010 */
[----:B------:R-:W-:Y:S01]  /*5ea0*/  PLOP3.LUT P0, PT, PT, PT, UP0, 0x80, 0x8 ;  /* 0x000000000008781c */ /* 0x000fe20003f0f008 */
[----:B------:R-:W-:Y:S01]  /*5eb0*/  @!UPT UIADD3 URZ, UPT, UPT, URZ, URZ, URZ ;  /* 0x000000fffffff290 */ /* 0x000fe2000fffe0ff */
[----:B------:R-:W-:Y:S11]  /*5ec0*/  BRA.U !UP1, `(.L_x_91) ;  /* 0x0000000109407547 */ /* 0x000ff6000b800000 */
[----:B------:R-:W-:Y:S01]  /*5ed0*/  UISETP.NE.U32.AND UP0, UPT, UR60, URZ, UPT ;  /* 0x000000ff3c00728c */ /* 0x000fe2000bf05070 */
[----:B------:R-:W-:Y:S01]  /*5ee0*/  R2UR UR6, R99 ;  /* 0x00000000630672ca */ /* 0x000fe200000e0000 */
[----:B------:R-:W1:Y:S01]  /*5ef0*/  LDCU.64 UR8, c[0x0][0x358] ;  /* 0x00006b00ff0877ac */ /* 0x000e620008000a00 */
[----:B------:R-:W-:Y:S02]  /*5f00*/  HFMA2 R84, -RZ, RZ, 0, 5.9604644775390625e-08 ;  /* 0x00000001ff547431 */ /* 0x000fe400000001ff */
[----:B------:R-:W-:Y:S01]  /*5f10*/  IMAD.MOV.U32 R0, RZ, RZ, 0x1 ;  /* 0x00000001ff007424 */ /* 0x000fe200078e00ff */
[----:B------:R-:W-:Y:S06]  /*5f20*/  UISETP.NE.AND.EX UP0, UPT, UR61, URZ, UPT, UP0 ;  /* 0x000000ff3d00728c */ /* 0x000fec000bf05300 */
[----:B------:R-:W-:Y:S05]  /*5f30*/  PLOP3.LUT P3, PT, PT, PT, UP0, 0x80, 0x8 ;  /* 0x000000000008781c */ /* 0x000fea0003f6f008 */
[----:B------:R-:W2:Y:S01]  /*5f40*/  @UP0 LDCU.64 UR4, c[0x0][0x888] ;  /* 0x00011100ff0407ac */ /* 0x000ea20008000a00 */
[----:B------:R-:W-:Y:S07]  /*5f50*/  @UP0 UIMAD UR6, UR36, UR6, URZ ;  /* 0x00000006240602a4 */ /* 0x000fee000f8e02ff */
[----:B------:R-:W-:Y:S01]  /*5f60*/  @!P3 PRMT R84, R0, 0x7610, R84 ;  /* 0x000076100054b816 */ /* 0x000fe20000000054 */
[----:B--2---:R-:W-:Y:S06]  /*5f70*/  @UP0 UIMAD.WIDE UR4, UR6, 0x4, UR4 ;  /* 0x00000004060408a5 */ /* 0x004fec000f8e0204 */
[----:B------:R-:W-:Y:S02]  /*5f80*/  IMAD.U32 R2, RZ, RZ, UR4 ;  /* 0x00000004ff027e24 */ /* 0x000fe4000f8e00ff */
[----:B------:R-:W-:Y:S03]  /*5f90*/  IMAD.U32 R3, RZ, RZ, UR5 ;  /* 0x00000005ff037e24 */ /* 0x000fe6000f8e00ff */
[----:B------:R-:W2:Y:S02]  /*5fa0*/  @!UP0 LDCU UR4, c[0x0][0x880] ;  /* 0x00011000ff0487ac */ /* 0x000ea40008000800 */
[----:B-1---5:R1:W5:Y:S02]  /*5fb0*/  @P3 LDG.E R41, desc[UR8][R2.64] ;  /* 0x0000000802293981 */ /* 0x022364000c1e1900 */
[----:B-12---:R-:W-:Y:S02]  /*5fc0*/  @!P3 MOV R41, UR4 ;  /* 0x000000040029bc02 */ /* 0x006fe40008000f00 */
.L_x_91:
[----:B------:R-:W-:Y:S05]  /*5fd0*/  @!P4 BRA `(.L_x_92) ;  /* 0x000000000024c947 */ /* 0x000fea0003800000 */
[----:B------:R-:W-:Y:S01]  /*5fe0*/  ISETP.NE.U32.AND P3, PT, R76, RZ, PT ;  /* 0x000000ff4c00720c */ /* 0x000fe20003f65070 */
[----:B------:R-:W1:Y:S03]  /*5ff0*/  LDCU.64 UR4, c[0x0][0x358] ;  /* 0x00006b00ff0477ac */ /* 0x000e660008000a00 */
[----:B------:R-:W-:Y:S11]  /*6000*/  ISETP.NE.AND.EX P3, PT, R77, RZ, PT, P3 ;  /* 0x000000ff4d00720c */ /* 0x000ff60003f65330 */
[----:B------:R-:W-:Y:S02]  /*6010*/  @!UPT UIADD3 URZ, UPT, UPT, URZ, URZ, URZ ;  /* 0x000000fffffff290 */ /* 0x000fe4000fffe0ff */
[----:B------:R-:W2:Y:S01]  /*6020*/  @P3 LDC.64 R2, c[0x0][0x8a8] ;  /* 0x00022a00ff023b82 */ /* 0x000ea20000000a00 */
[----:B------:R-:W-:Y:S04]  /*6030*/  @P3 IMAD R0, R78, UR36, RZ ;  /* 0x000000244e003c24 */ /* 0x000fe8000f8e02ff */
[----:B--2---:R-:W-:Y:S05]  /*6040*/  @P3 IMAD.WIDE R2, R0, 0x4, R2 ;  /* 0x0000000400023825 */ /* 0x004fea00078e0202 */
[----:B-1---5:R1:W5:Y:S02]  /*6050*/  @P3 LDG.E R38, desc[UR4][R2.64] ;  /* 0x0000000402263981 */ /* 0x022364000c1e1900 */
[----:B-1----:R-:W2:Y:S02]  /*6060*/  @!P3 LDC R38, c[0x0][0x8a0] ;  /* 0x00022800ff26bb82 */ /* 0x002ea40000000800 */
.L_x_92:
[----:B-----5:R-:W-:Y:S01]  /*6070*/  FSETP.NEU.AND P3, PT, R41, RZ, PT ;  /* 0x000000ff2900720b */ /* 0x020fe20003f6d000 */
[----:B------:R-:W-:Y:S01]  /*6080*/  ULOP3.LUT UR4, UR55, 0x1, URZ, 0x3c, !UPT ;  /* 0x0000000137047892 */ /* 0x000fe2000f8e3cff */
[----:B------:R-:W-:Y:S01]  /*6090*/  SEL R5, RZ, 0xffffffff, P2 ;  /* 0xffffffffff057807 */ /* 0x000fe20001000000 */
[----:B------:R-:W-:Y:S01]  /*60a0*/  IMAD.U32 R109, RZ, RZ, UR46 ;  /* 0x0000002eff6d7e24 */ /* 0x000fe2000f8e00ff */
[----:B------:R-:W-:Y:S01]  /*60b0*/  @P1 LOP3.LUT P2, RZ, R84, 0xff, RZ, 0xc0, !PT ;  /* 0x000000ff54ff1812 */ /* 0x000fe2000784c0ff */
[----:B------:R-:W-:Y:S01]  /*60c0*/  IMAD.SHL.U32 R81, R92, 0x10, RZ ;  /* 0x000000105c517824 */ /* 0x000fe200078e00ff */
[----:B------:R-:W-:Y:S01]  /*60d0*/  @P1 SEL R2, RZ, 0xffffffff, P3 ;  /* 0xffffffffff021807 */ /* 0x000fe20001800000 */
[----:B------:R-:W-:Y:S01]  /*60e0*/  IMAD.U32 R112, RZ, RZ, UR4 ;  /* 0x00000004ff707e24 */ /* 0x000fe2000f8e00ff */
[----:B------:R-:W-:Y:S01]  /*60f0*/  LEA R108, R36, UR47, 0x3 ;  /* 0x0000002f246c7c11 */ /* 0x000fe2000f8e18ff */
[----:B------:R-:W-:Y:S01]  /*6100*/  IMAD.SHL.U32 R109, R109, 0x2000, RZ ;  /* 0x000020006d6d7824 */ /* 0x000fe200078e00ff */
[----:B------:R-:W-:Y:S01]  /*6110*/  @P0 SEL R2, R5, R2, !P2 ;  /* 0x0000000205020207 */ /* 0x000fe20005000000 */
[----:B------:R-:W-:Y:S01]  /*6120*/  IMAD.SHL.U32 R80, R91, 0x10, RZ ;  /* 0x000000105b507824 */ /* 0x000fe200078e00ff */
[----:B------:R-:W-:Y:S01]  /*6130*/  SHF.L.U32 R3, R94, 0x1f, RZ ;  /* 0x0000001f5e037819 */ /* 0x000fe200000006ff */
[----:B------:R-:W-:Y:S01]  /*6140*/  IMAD.IADD R83, R96, 0x1, R109 ;  /* 0x0000000160537824 */ /* 0x000fe200078e026d */
[----:B------:R-:W-:Y:S01]  /*6150*/  @P1 LOP3.LUT R2, R2, 0x1, RZ, 0xc0, !PT ;  /* 0x0000000102021812 */ /* 0x000fe200078ec0ff */
[----:B------:R-:W-:Y:S01]  /*6160*/  BSSY B1, `(.L_x_93) ;  /* 0x0000039000017945 */ /* 0x000fe20003800000 */
[----:B------:R-:W-:Y:S01]  /*6170*/  PLOP3.LUT P2, PT, PT, PT, UP1, 0x80, 0x8 ;  /* 0x000000000008781c */ /* 0x000fe20003f4f018 */
[----:B------:R-:W-:Y:S01]  /*6180*/  IMAD.IADD R82, R83, 0x1, R81 ;  /* 0x0000000153527824 */ /* 0x000fe200078e0251 */
[----:B------:R-:W-:Y:S01]  /*6190*/  ISETP.NE.U32.OR P5, PT, R2, 0x1, !P1 ;  /* 0x000000010200780c */ /* 0x000fe20004fa5470 */
[----:B------:R-:W-:Y:S01]  /*61a0*/  IMAD.U32 R2, RZ, RZ, UR46 ;  /* 0x0000002eff027e24 */ /* 0x000fe2000f8e00ff */
[----:B------:R-:W-:Y:S01]  /*61b0*/  LOP3.LUT P4, R89, R84, 0xff, RZ, 0xc0, !PT ;  /* 0x000000ff54597812 */ /* 0x000fe2000788c0ff */
[----:B------:R-:W-:Y:S01]  /*61c0*/  IMAD.MOV.U32 R110, RZ, RZ, 0x1 ;  /* 0x00000001ff6e7424 */ /* 0x000fe200078e00ff */
[----:B------:R-:W-:Y:S01]  /*61d0*/  P2R R103, PR, RZ, 0x20 ;  /* 0x00000020ff677803 */ /* 0x000fe20000000000 */
[----:B------:R-:W-:Y:S01]  /*61e0*/  IMAD R39, R36, 0x40, R37 ;  /* 0x0000004024277824 */ /* 0x000fe200078e0225 */
[----:B------:R-:W-:Y:S01]  /*61f0*/  LEA R0, R2, UR47, 0x3 ;  /* 0x0000002f02007c11 */ /* 0x000fe2000f8e18ff */
[----:B------:R-:W-:Y:S01]  /*6200*/  IMAD.U32 R111, RZ, RZ, UR46 ;  /* 0x0000002eff6f7e24 */ /* 0x000fe2000f8e00ff */
[----:B------:R-:W-:Y:S02]  /*6210*/  SEL R2, RZ, 0xffffffff, P3 ;  /* 0xffffffffff027807 */ /* 0x000fe40001800000 */
[----:B------:R-:W-:Y:S02]  /*6220*/  CS2R R74, SRZ ;  /* 0x00000000004a7805 */ /* 0x000fe4000001ff00 */
[----:B------:R-:W-:Y:S02]  /*6230*/  CS2R R72, SRZ ;  /* 0x0000000000487805 */ /* 0x000fe4000001ff00 */
[----:B------:R-:W-:Y:S02]  /*6240*/  CS2R R66, SRZ ;  /* 0x0000000000427805 */ /* 0x000fe4000001ff00 */
[----:B------:R-:W-:Y:S02]  /*6250*/  @P2 SEL R2, R5, R2, !P4 ;  /* 0x0000000205022207 */ /* 0x000fe40006000000 */
[----:B------:R-:W-:Y:S02]  /*6260*/  CS2R R64, SRZ ;  /* 0x0000000000407805 */ /* 0x000fe4000001ff00 */
[----:B------:R-:W-:Y:S02]  /*6270*/  @P5 SHF.L.U32 R7, R112, 0x1f, RZ ;  /* 0x0000001f70075819 */ /* 0x000fe400000006ff */
[----:B------:R-:W-:Y:S02]  /*6280*/  CS2R R58, SRZ ;  /* 0x00000000003a7805 */ /* 0x000fe4000001ff00 */
[----:B------:R-:W-:Y:S02]  /*6290*/  LOP3.LUT R2, R2, 0x1, RZ, 0xc0, !PT ;  /* 0x0000000102027812 */ /* 0x000fe400078ec0ff */
[----:B------:R-:W-:Y:S01]  /*62a0*/  CS2R R56, SRZ ;  /* 0x0000000000387805 */ /* 0x000fe2000001ff00 */
[----:B------:R-:W1:Y:S01]  /*62b0*/  @P5 SYNCS.PHASECHK.TRANS64.TRYWAIT P1, [R0+URZ+0x40], R7 ;  /* 0x00004007000055a7 */ /* 0x000e6200080211ff */
[----:B------:R-:W-:Y:S02]  /*62c0*/  CS2R R50, SRZ ;  /* 0x0000000000327805 */ /* 0x000fe4000001ff00 */
[----:B------:R-:W-:Y:S02]  /*62d0*/  ISETP.NE.U32.AND P2, PT, R2, 0x1, PT ;  /* 0x000000010200780c */ /* 0x000fe40003f45070 */
[----:B------:R-:W-:Y:S01]  /*62e0*/  CS2R R48, SRZ ;  /* 0x0000000000307805 */ /* 0x000fe2000001ff00 */
[----:B------:R-:W-:Y:S01]  /*62f0*/  IMAD.IADD R47, R83, 0x1, R80 ;  /* 0x00000001532f7824 */ /* 0x000fe200078e0250 */
[----:B------:R-:W-:Y:S01]  /*6300*/  P2R R113, PR, RZ, 0x4 ;  /* 0x00000004ff717803 */ /* 0x000fe20000000000 */
[----:B------:R-:W-:Y:S01]  /*6310*/  IMAD.IADD R46, R95, 0x1, R82 ;  /* 0x000000015f2e7824 */ /* 0x000fe200078e0252 */
[----:B------:R3:W4:Y:S01]  /*6320*/  SYNCS.PHASECHK.TRANS64.TRYWAIT P0, [R108+URZ+0xa0], R3 ;  /* 0x0000a0036c0075a7 */ /* 0x00072200080011ff */
[----:B-1----:R-:W-:Y:S01]  /*6330*/  @P5 SEL R110, RZ, 0x1, !P1 ;  /* 0x00000001ff6e5807 */ /* 0x002fe20004800000 */
[----:B---3--:R-:W-:Y:S06]  /*6340*/  @!P5 BRA `(.L_x_94) ;  /* 0x000000000068d947 */ /* 0x008fec0003800000 */
[----:B------:R-:W-:Y:S01]  /*6350*/  ISETP.NE.AND P1, PT, R110, RZ, PT ;  /* 0x000000ff6e00720c */ /* 0x000fe20003f25270 */
[----:B------:R-:W-:Y:S01]  /*6360*/  BSSY B0, `(.L_x_95) ;  /* 0x000000d000007945 */ /* 0x000fe20003800000 */
[----:B------:R-:W-:Y:S02]  /*6370*/  CS2R R50, SRZ ;  /* 0x0000000000327805 */ /* 0x000fe4000001ff00 */
[----:B------:R-:W-:Y:S02]  /*6380*/  CS2R R48, SRZ ;  /* 0x0000000000307805 */ /* 0x000fe4000001ff00 */
[----:B------:R-:W-:Y:S02]  /*6390*/  CS2R R58, SRZ ;  /* 0x00000000003a7805 */ /* 0x000fe4000001ff00 */
[----:B------:R-:W-:Y:S02]  /*63a0*/  CS2R R56, SRZ ;  /* 0x0000000000387805 */ /* 0x000fe4000001ff00 */
[----:B------:R-:W-:Y:S02]  /*63b0*/  CS2R R66, SRZ ;  /* 0x0000000000427805 */ /* 0x000fe4000001ff00 */
[----:B------:R-:W-:Y:S02]  /*63c0*/  CS2R R64, SRZ ;  /* 0x0000000000407805 */ /* 0x000fe4000001ff00 */
[----:B------:R-:W-:Y:S02]  /*63d0*/  CS2R R74, SRZ ;  /* 0x00000000004a7805 */ /* 0x000fe4000001ff00 */
[----:B------:R-:W-:Y:S01]  /*63e0*/  CS2R R72, SRZ ;  /* 0x0000000000487805 */ /* 0x000fe2000001ff00 */
[----:B------:R-:W-:Y:S06]  /*63f0*/  @P1 BRA `(.L_x_96) ;  /* 0x00000000000c1947 */ /* 0x000fec0003800000 */
[----:B------:R-:W-:Y:S04]  /*6400*/  SHF.L.U32 R5, R112, 0x1f, RZ ;  /* 0x0000001f70057819 */ /* 0x000fe800000006ff */
[----:B------:R-:W1:Y:S02]  /*6410*/  SYNCS.PHASECHK.TRANS64.TRYWAIT P1, [R0+URZ+0x40], R5 ;  /* 0x00004005000075a7 */ /* 0x000e6400080211ff */
[----:B-1----:R-:W-:Y:S05]  /*6420*/  @!P1 BRA `(.L_x_97) ;  /* 0x0000002400649947 */ /* 0x002fea0003800000 */
.L_x_96:
[----:B------:R-:W-:Y:S05]  /*6430*/  BSYNC B0 ;  /* 0x0000000000007941 */ /* 0x000fea0003800000 */
.L_x_95:
[----:B------:R-:W-:Y:S01]  /*6440*/  ISETP.NE.AND P1, PT, R113, RZ, PT ;  /* 0x000000ff7100720c */ /* 0x000fe20003f25270 */
[----:B------:R-:W-:Y:S04]  /*6450*/  UIADD3 UR4, UPT, UPT, UR46, 0x1, URZ ;  /* 0x000000012e047890 */ /* 0x000fe8000fffe0ff */
[----:B------:R-:W-:Y:S04]  /*6460*/  UISETP.NE.AND UP0, UPT, UR4, 0x3, UPT ;  /* 0x000000030400788c */ /* 0x000fe8000bf05270 */
[----:B------:R-:W-:Y:S02]  /*6470*/  USEL UR5, URZ, 0x1, UP0 ;  /* 0x00000001ff057887 */ /* 0x000fe40008000000 */
[----:B------:R-:W-:Y:S02]  /*6480*/  USEL UR4, UR4, URZ, UP0 ;  /* 0x000000ff04047287 */ /* 0x000fe40008000000 */
[----:B------:R3:W1:Y:S02]  /*6490*/  @P1 LDS.128 R48, [R83] ;  /* 0x0000000053301984 */ /* 0x0006640000000c00 */
[----:B------:R-:W-:Y:S02]  /*64a0*/  LOP3.LUT R112, R112, UR5, RZ, 0x3c, !PT ;  /* 0x0000000570707c12 */ /* 0x000fe4000f8e3cff */
[----:B------:R3:W1:Y:S01]  /*64b0*/  @P1 LDS.128 R56, [R82+0x10] ;  /* 0x0000100052381984 */ /* 0x0006620000000c00 */
[----:B------:R-:W-:Y:S03]  /*64c0*/  IMAD.U32 R111, RZ, RZ, UR4 ;  /* 0x00000004ff6f7e24 */ /* 0x000fe6000f8e00ff */
[----:B------:R3:W1:Y:S04]  /*64d0*/  @P1 LDS.128 R64, [R47+0x20] ;  /* 0x000020002f401984 */ /* 0x0006680000000c00 */
[----:B------:R3:W1:Y:S02]  /*64e0*/  @P1 LDS.128 R72, [R46+0x10] ;  /* 0x000010002e481984 */ /* 0x0006640000000c00 */
.L_x_94:
[----:B------:R-:W-:Y:S05]  /*64f0*/  BSYNC B1 ;  /* 0x0000000000017941 */ /* 0x000fea0003800000 */
.L_x_93:
[----:B-1----:R-:W-:Y:S04]  /*6500*/  SHF.R.U32.HI R0, RZ, 0x15, R39 ;  /* 0x00000015ff007819 */ /* 0x002fe80000011627 */
[----:B------:R-:W-:Y:S01]  /*6510*/  LOP3.LUT P1, RZ, R0, 0x3, R85, 0x48, !PT ;  /* 0x0000000300ff7812 */ /* 0x000fe20007824855 */
[----:B------:R-:W-:Y:S01]  /*6520*/  @!UPT UIADD3 URZ, UPT, UPT, URZ, URZ, URZ ;  /* 0x000000fffffff290 */ /* 0x000fe2000fffe0ff */
[----:B----4-:R-:W-:Y:S11]  /*6530*/  @P0 BRA `(.L_x_98) ;  /* 0x0000000000080947 */ /* 0x010ff60003800000 */
[----:B------:R-:W1:Y:S02]  /*6540*/  SYNCS.PHASECHK.TRANS64.TRYWAIT P0, [R108+URZ+0xa0], R3 ;  /* 0x0000a0036c0075a7 */ /* 0x000e6400080011ff */
[----:B-1----:R-:W-:Y:S05]  /*6550*/  @!P0 BRA `(.L_x_99) ;  /* 0x00000024002c8947 */ /* 0x002fea0003800000 */
.L_x_98:
[----:B------:R-:W-:Y:S05]  /*6560*/  @!P1 BRA `(.L_x_100) ;  /* 0x0000000000409947 */ /* 0x000fea0003800000 */
[----:B------:R-:W4:Y:S01]  /*6570*/  LDCU.64 UR8, c[0x4][0x70] ;  /* 0x01000e00ff0877ac */ /* 0x000f220008000a00 */
[----:B-1----:R-:W-:Y:S01]  /*6580*/  MOV R3, 0x0 ;  /* 0x0000000000037802 */ /* 0x002fe20000000f00 */
[----:B------:R-:W-:Y:S02]  /*6590*/  HFMA2 R12, -RZ, RZ, 0, 5.9604644775390625e-08 ;  /* 0x00000001ff0c7431 */ /* 0x000fe400000001ff */
[----:B------:R-:W-:Y:S02]  /*65a0*/  IMAD.MOV.U32 R8, RZ, RZ, 0x192 ;  /* 0x00000192ff087424 */ /* 0x000fe400078e00ff */
[----:B------:R-:W-:Y:S01]  /*65b0*/  IMAD.MOV.U32 R13, RZ, RZ, RZ ;  /* 0x000000ffff0d7224 */ /* 0x000fe200078e00ff */
[----:B------:R-:W1:Y:S01]  /*65c0*/  LDCU.64 UR6, c[0x4][0x78] ;  /* 0x01000f00ff0677ac */ /* 0x000e620008000a00 */
[----:B------:R-:W2:Y:S01]  /*65d0*/  LDC.64 R2, c[0x4][R3] ;  /* 0x0100000003027b82 */ /* 0x000ea20000000a00 */
[----:B------:R-:W5:Y:S01]  /*65e0*/  LDCU.64 UR4, c[0x4][0x10] ;  /* 0x01000200ff0477ac */ /* 0x000f620008000a00 */
[----:B----4-:R-:W-:Y:S01]  /*65f0*/  MOV R5, UR9 ;  /* 0x0000000900057c02 */ /* 0x010fe20008000f00 */
[----:B------:R-:W-:Y:S01]  /*6600*/  IMAD.U32 R4, RZ, RZ, UR8 ;  /* 0x00000008ff047e24 */ /* 0x000fe2000f8e00ff */
[----:B-1----:R-:W-:Y:S01]  /*6610*/  MOV R7, UR7 ;  /* 0x0000000700077c02 */ /* 0x002fe20008000f00 */
[----:B------:R-:W-:Y:S01]  /*6620*/  IMAD.U32 R6, RZ, RZ, UR6 ;  /* 0x00000006ff067e24 */ /* 0x000fe2000f8e00ff */
[----:B-----5:R-:W-:Y:S01]  /*6630*/  MOV R11, UR5 ;  /* 0x00000005000b7c02 */ /* 0x020fe20008000f00 */
[----:B------:R-:W-:Y:S02]  /*6640*/  IMAD.U32 R10, RZ, RZ, UR4 ;  /* 0x00000004ff0a7e24 */ /* 0x000fe4000f8e00ff */
[----:B------:R-:W-:Y:S07]  /*6650*/  LEPC R20, `(.L_x_100) ;  /* 0x000000001014794e */ /* 0x000fee0000000000 */
[----:B--23--:R-:W-:Y:S05]  /*6660*/  CALL.ABS.NOINC R2 ;  /* 0x0000000002007343 */ /* 0x00cfea0003c00000 */
.L_x_100:
[C---:B------:R-:W-:Y:S01]  /*6670*/  SHF.L.U32 R40, R48.reuse, 0x10, RZ ;  /* 0x0000001030287819 */ /* 0x040fe200000006ff */
[----:B------:R-:W-:Y:S05]  /*6680*/  WARPSYNC.ALL ;  /* 0x0000000000007948 */ /* 0x000fea0003800000 */
[----:B------:R-:W-:Y:S01]  /*6690*/  R2UR UR4, R39 ;  /* 0x00000000270472ca */ /* 0x000fe200000e0000 */
[----:B------:R-:W-:Y:S01]  /*66a0*/  BSSY.RECONVERGENT B0, `(.L_x_101) ;  /* 0x0000087000007945 */ /* 0x000fe20003800200 */
[----:B------:R-:W-:Y:S02]  /*66b0*/  LOP3.LUT R43, R48, 0xffff0000, RZ, 0xc0, !PT ;  /* 0xffff0000302b7812 */ /* 0x000fe400078ec0ff */
[----:B------:R-:W-:Y:S02]  /*66c0*/  SHF.L.U32 R42, R49, 0x10, RZ ;  /* 0x00000010312a7819 */ /* 0x000fe400000006ff */
[----:B------:R-:W-:Y:S02]  /*66d0*/  SHF.L.U32 R45, R51, 0x10, RZ ;  /* 0x00000010332d7819 */ /* 0x000fe400000006ff */
[----:B------:R-:W-:Y:S02]  /*66e0*/  LOP3.LUT R44, R75, 0xffff0000, RZ, 0xc0, !PT ;  /* 0xffff00004b2c7812 */ /* 0x000fe400078ec0ff */
[----:B------:R-:W-:Y:S03]  /*66f0*/  ISETP.NE.AND P0, PT, R97, RZ, PT ;  /* 0x000000ff6100720c */ /* 0x000fe60003f05270 */
[----:B------:R-:W2:Y:S02]  /*6700*/  LDTM.x32 R4, tmem[UR4] ;  /* 0x00000004000479ee */ /* 0x000ea400082c0000 */
[C---:B--2---:R-:W-:Y:S01]  /*6710*/  FMUL R0, R38.reuse, R4 ;  /* 0x0000000426007220 */ /* 0x044fe20000400000 */
[C---:B------:R-:W-:Y:S01]  /*6720*/  FMUL R2, R38.reuse, R5 ;  /* 0x0000000526027220 */ /* 0x040fe20000400000 */
[C---:B-1----:R-:W-:Y:S01]  /*6730*/  FMUL R3, R38.reuse, R6 ;  /* 0x0000000626037220 */ /* 0x042fe20000400000 */
[----:B------:R-:W-:Y:S01]  /*6740*/  FMUL R7, R38, R7 ;  /* 0x0000000726077220 */ /* 0x000fe20000400000 */
[----:B------:R-:W-:Y:S01]  /*6750*/  FFMA R0, R41, R40, R0 ;  /* 0x0000002829007223 */ /* 0x000fe20000000000 */
[----:B------:R-:W-:Y:S01]  /*6760*/  LOP3.LUT R40, R49, 0xffff0000, RZ, 0xc0, !PT ;  /* 0xffff000031287812 */ /* 0x000fe200078ec0ff */
[C---:B------:R-:W-:Y:S01]  /*6770*/  FFMA R2, R41.reuse, R43, R2 ;  /* 0x0000002b29027223 */ /* 0x040fe20000000002 */
[C---:B------:R-:W-:Y:S01]  /*6780*/  SHF.L.U32 R43, R50.reuse, 0x10, RZ ;  /* 0x00000010322b7819 */ /* 0x040fe200000006ff */
[C---:B------:R-:W-:Y:S01]  /*6790*/  FFMA R3, R41.reuse, R42, R3 ;  /* 0x0000002a29037223 */ /* 0x040fe20000000003 */
[----:B------:R-:W-:Y:S01]  /*67a0*/  LOP3.LUT R42, R50, 0xffff0000, RZ, 0xc0, !PT ;  /* 0xffff0000322a7812 */ /* 0x000fe200078ec0ff */
[----:B------:R-:W-:Y:S01]  /*67b0*/  FMUL R4, R38, R8 ;  /* 0x0000000826047220 */ /* 0x000fe20000400000 */
[----:B------:R-:W-:Y:S01]  /*67c0*/  F2FP.BF16.F32.PACK_AB R52, R2, R0 ;  /* 0x000000000234723e */ /* 0x000fe200000010ff */
[----:B------:R-:W-:Y:S01]  /*67d0*/  FFMA R7, R41, R40, R7 ;  /* 0x0000002829077223 */ /* 0x000fe20000000007 */
[----:B------:R-:W-:Y:S01]  /*67e0*/  LOP3.LUT R40, R51, 0xffff0000, RZ, 0xc0, !PT ;  /* 0xffff000033287812 */ /* 0x000fe200078ec0ff */
[C---:B------:R-:W-:Y:S01]  /*67f0*/  FMUL R5, R38.reuse, R9 ;  /* 0x0000000926057220 */ /* 0x040fe20000400000 */
[C---:B------:R-:W-:Y:S01]  /*6800*/  FMUL R6, R38.reuse, R10 ;  /* 0x0000000a26067220 */ /* 0x040fe20000400000 */
[----:B------:R-:W-:Y:S01]  /*6810*/  FMUL R11, R38, R11 ;  /* 0x0000000b260b7220 */ /* 0x000fe20000400000 */
[----:B------:R-:W-:Y:S01]  /*6820*/  F2FP.BF16.F32.PACK_AB R53, R7, R3 ;  /* 0x000000030735723e */ /* 0x000fe200000010ff */
[C---:B------:R-:W-:Y:S01]  /*6830*/  FFMA R4, R41.reuse, R43, R4 ;  /* 0x0000002b29047223 */ /* 0x040fe20000000004 */
[C---:B------:R-:W-:Y:S01]  /*6840*/  SHF.L.U32 R43, R56.reuse, 0x10, RZ ;  /* 0x00000010382b7819 */ /* 0x040fe200000006ff */
[----:B------:R-:W-:Y:S01]  /*6850*/  FFMA R5, R41, R42, R5 ;  /* 0x0000002a29057223 */ /* 0x000fe20000000005 */
[----:B------:R-:W-:Y:S01]  /*6860*/  LOP3.LUT R42, R57, 0xffff0000, RZ, 0xc0, !PT ;  /* 0xffff0000392a7812 */ /* 0x000fe200078ec0ff */
[----:B------:R-:W-:Y:S01]  /*6870*/  FFMA R6, R41, R45, R6 ;  /* 0x0000002d29067223 */ /* 0x000fe20000000006 */
[----:B------:R-:W-:Y:S01]  /*6880*/  SHF.L.U32 R45, R57, 0x10, RZ ;  /* 0x00000010392d7819 */ /* 0x000fe200000006ff */
[----:B------:R-:W-:Y:S01]  /*6890*/  FFMA R11, R41, R40, R11 ;  /* 0x00000028290b7223 */ /* 0x000fe2000000000b */
[----:B------:R-:W-:Y:S01]  /*68a0*/  LOP3.LUT R40, R56, 0xffff0000, RZ, 0xc0, !PT ;  /* 0xffff000038287812 */ /* 0x000fe200078ec0ff */
[C---:B------:R-:W-:Y:S01]  /*68b0*/  FMUL R8, R38.reuse, R12 ;  /* 0x0000000c26087220 */ /* 0x040fe20000400000 */
[----:B------:R-:W-:Y:S01]  /*68c0*/  F2FP.BF16.F32.PACK_AB R54, R5, R4 ;  /* 0x000000040536723e */ /* 0x000fe200000010ff */
[C---:B------:R-:W-:Y:S01]  /*68d0*/  FMUL R9, R38.reuse, R13 ;  /* 0x0000000d26097220 */ /* 0x040fe20000400000 */
[----:B------:R-:W-:Y:S01]  /*68e0*/  F2FP.BF16.F32.PACK_AB R55, R11, R6 ;  /* 0x000000060b37723e */ /* 0x000fe200000010ff */
[C---:B------:R-:W-:Y:S01]  /*68f0*/  FMUL R10, R38.reuse, R14 ;  /* 0x0000000e260a7220 */ /* 0x040fe20000400000 */
[----:B------:R-:W-:Y:S01]  /*6900*/  FMUL R15, R38, R15 ;  /* 0x0000000f260f7220 */ /* 0x000fe20000400000 */
[----:B------:R-:W-:Y:S01]  /*6910*/  FFMA R8, R41, R43, R8 ;  /* 0x0000002b29087223 */ /* 0x000fe20000000008 */
[----:B------:R-:W-:Y:S01]  /*6920*/  SHF.L.U32 R43, R59, 0x10, RZ ;  /* 0x000000103b2b7819 */ /* 0x000fe200000006ff */
[C---:B------:R-:W-:Y:S01]  /*6930*/  FFMA R9, R41.reuse, R40, R9 ;  /* 0x0000002829097223 */ /* 0x040fe20000000009 */
[C---:B------:R-:W-:Y:S01]  /*6940*/  SHF.L.U32 R40, R58.reuse, 0x10, RZ ;  /* 0x000000103a287819 */ /* 0x040fe200000006ff */
        /* <DEDUP_REMOVED lines=8> */
[----:B------:R-:W-:Y:S01]  /*69d0*/  FMUL R14, R38, R18 ;  /* 0x00000012260e7220 */ /* 0x000fe20000400000 */
[----:B------:R-:W-:Y:S01]  /*69e0*/  FFMA R12, R41, R40, R12 ;  /* 0x00000028290c7223 */ /* 0x000fe2000000000c */
[----:B------:R-:W-:Y:S01]  /*69f0*/  LOP3.LUT R40, R59, 0xffff0000, RZ, 0xc0, !PT ;  /* 0xffff00003b287812 */ /* 0x000fe200078ec0ff */
[C---:B------:R-:W-:Y:S01]  /*6a00*/  FFMA R13, R41.reuse, R42, R13 ;  /* 0x0000002a290d7223 */ /* 0x040fe2000000000d */
[----:B------:R-:W-:Y:S01]  /*6a10*/  LOP3.LUT R42, R64, 0xffff0000, RZ, 0xc0, !PT ;  /* 0xffff0000402a7812 */ /* 0x000fe200078ec0ff */
[----:B------:R-:W-:Y:S01]  /*6a20*/  FMUL R19, R38, R19 ;  /* 0x0000001326137220 */ /* 0x000fe20000400000 */
[----:B------:R-:W-:Y:S01]  /*6a30*/  FFMA R14, R41, R43, R14 ;  /* 0x0000002b290e7223 */ /* 0x000fe2000000000e */
[----:B------:R-:W-:Y:S01]  /*6a40*/  SHF.L.U32 R43, R64, 0x10, RZ ;  /* 0x00000010402b7819 */ /* 0x000fe200000006ff */
[----:B------:R1:W-:Y:S01]  /*6a50*/  STS.128 [R83], R52 ;  /* 0x0000003453007388 */ /* 0x0003e20000000c00 */
[----:B------:R-:W-:Y:S01]  /*6a60*/  F2FP.BF16.F32.PACK_AB R62, R13, R12 ;  /* 0x0000000c0d3e723e */ /* 0x000fe200000010ff */
[C---:B------:R-:W-:Y:S01]  /*6a70*/  FMUL R16, R38.reuse, R20 ;  /* 0x0000001426107220 */ /* 0x040fe20000400000 */
        /* <DEDUP_REMOVED lines=8> */
[C---:B------:R-:W-:Y:S01]  /*6b00*/  FFMA R17, R41.reuse, R42, R17 ;  /* 0x0000002a29117223 */ /* 0x040fe20000000011 */
[----:B------:R-:W-:Y:S01]  /*6b10*/  FFMA R18, R41, R45, R18 ;  /* 0x0000002d29127223 */ /* 0x000fe20000000012 */
[----:B------:R1:W-:Y:S01]  /*6b20*/  STS.128 [R82+0x10], R60 ;  /* 0x0000103c52007388 */ /* 0x0003e20000000c00 */
[----:B------:R-:W-:Y:S01]  /*6b30*/  SHF.L.U32 R45, R67, 0x10, RZ ;  /* 0x00000010432d7819 */ /* 0x000fe200000006ff */
[----:B------:R-:W-:Y:S01]  /*6b40*/  FFMA R23, R41, R40, R23 ;  /* 0x0000002829177223 */ /* 0x000fe20000000017 */
[----:B------:R-:W-:Y:S01]  /*6b50*/  LOP3.LUT R40, R66, 0xffff0000, RZ, 0xc0, !PT ;  /* 0xffff000042287812 */ /* 0x000fe200078ec0ff */
[C---:B------:R-:W-:Y:S01]  /*6b60*/  FMUL R20, R38.reuse, R24 ;  /* 0x0000001826147220 */ /* 0x040fe20000400000 */
[----:B------:R-:W-:Y:S01]  /*6b70*/  LOP3.LUT R42, R67, 0xffff0000, RZ, 0xc0, !PT ;  /* 0xffff0000432a7812 */ /* 0x000fe200078ec0ff */
[C---:B------:R-:W-:Y:S01]  /*6b80*/  FMUL R21, R38.reuse, R25 ;  /* 0x0000001926157220 */ /* 0x040fe20000400000 */
[----:B------:R-:W-:Y:S01]  /*6b90*/  F2FP.BF16.F32.PACK_AB R68, R17, R16 ;  /* 0x000000101144723e */ /* 0x000fe200000010ff */
[C---:B------:R-:W-:Y:S01]  /*6ba0*/  FMUL R22, R38.reuse, R26 ;  /* 0x0000001a26167220 */ /* 0x040fe20000400000 */
[----:B------:R-:W-:Y:S01]  /*6bb0*/  FMUL R27, R38, R27 ;  /* 0x0000001b261b7220 */ /* 0x000fe20000400000 */
[C---:B------:R-:W-:Y:S01]  /*6bc0*/  FFMA R20, R41.reuse, R43, R20 ;  /* 0x0000002b29147223 */ /* 0x040fe20000000014 */
[C---:B------:R-:W-:Y:S01]  /*6bd0*/  FFMA R21, R41.reuse, R40, R21 ;  /* 0x0000002829157223 */ /* 0x040fe20000000015 */
[C---:B------:R-:W-:Y:S01]  /*6be0*/  FFMA R22, R41.reuse, R45, R22 ;  /* 0x0000002d29167223 */ /* 0x040fe20000000016 */
[----:B------:R-:W-:Y:S01]  /*6bf0*/  FFMA R27, R41, R42, R27 ;  /* 0x0000002a291b7223 */ /* 0x000fe2000000001b */
[----:B------:R-:W-:Y:S01]  /*6c00*/  SHF.L.U32 R40, R72, 0x10, RZ ;  /* 0x0000001048287819 */ /* 0x000fe200000006ff */
[----:B------:R-:W-:Y:S01]  /*6c10*/  FMUL R24, R38, R28 ;  /* 0x0000001c26187220 */ /* 0x000fe20000400000 */
[----:B------:R-:W-:Y:S01]  /*6c20*/  LOP3.LUT R42, R72, 0xffff0000, RZ, 0xc0, !PT ;  /* 0xffff0000482a7812 */ /* 0x000fe200078ec0ff */
[C---:B------:R-:W-:Y:S01]  /*6c30*/  FMUL R25, R38.reuse, R29 ;  /* 0x0000001d26197220 */ /* 0x040fe20000400000 */
[----:B------:R-:W-:Y:S01]  /*6c40*/  SHF.L.U32 R43, R73, 0x10, RZ ;  /* 0x00000010492b7819 */ /* 0x000fe200000006ff */
[C---:B------:R-:W-:Y:S01]  /*6c50*/  FMUL R26, R38.reuse, R30 ;  /* 0x0000001e261a7220 */ /* 0x040fe20000400000 */
[C---:B------:R-:W-:Y:S01]  /*6c60*/  FFMA R24, R41.reuse, R40, R24 ;  /* 0x0000002829187223 */ /* 0x040fe20000000018 */
[----:B------:R-:W-:Y:S01]  /*6c70*/  FFMA R25, R41, R42, R25 ;  /* 0x0000002a29197223 */ /* 0x000fe20000000019 */
[----:B------:R-:W-:Y:S01]  /*6c80*/  LOP3.LUT R40, R73, 0xffff0000, RZ, 0xc0, !PT ;  /* 0xffff000049287812 */ /* 0x000fe200078ec0ff */
[----:B------:R-:W-:Y:S01]  /*6c90*/  FFMA R26, R41, R43, R26 ;  /* 0x0000002b291a7223 */ /* 0x000fe2000000001a */
[----:B------:R-:W-:Y:S01]  /*6ca0*/  FMUL R31, R38, R31 ;  /* 0x0000001f261f7220 */ /* 0x000fe20000400000 */
[----:B------:R-:W-:Y:S01]  /*6cb0*/  SHF.L.U32 R43, R74, 0x10, RZ ;  /* 0x000000104a2b7819 */ /* 0x000fe200000006ff */
[----:B------:R-:W-:Y:S01]  /*6cc0*/  FMUL R28, R38, R32 ;  /* 0x00000020261c7220 */ /* 0x000fe20000400000 */
[----:B------:R-:W-:Y:S01]  /*6cd0*/  LOP3.LUT R42, R74, 0xffff0000, RZ, 0xc0, !PT ;  /* 0xffff00004a2a7812 */ /* 0x000fe200078ec0ff */
[C---:B------:R-:W-:Y:S01]  /*6ce0*/  FMUL R29, R38.reuse, R33 ;  /* 0x00000021261d7220 */ /* 0x040fe20000400000 */
[----:B------:R-:W-:Y:S01]  /*6cf0*/  SHF.L.U32 R45, R75, 0x10, RZ ;  /* 0x000000104b2d7819 */ /* 0x000fe200000006ff */
[C---:B------:R-:W-:Y:S01]  /*6d00*/  FMUL R30, R38.reuse, R34 ;  /* 0x00000022261e7220 */ /* 0x040fe20000400000 */
[----:B------:R-:W-:Y:S01]  /*6d10*/  FFMA R31, R41, R40, R31 ;  /* 0x00000028291f7223 */ /* 0x000fe2000000001f */
[----:B------:R-:W-:Y:S01]  /*6d20*/  FMUL R35, R38, R35 ;  /* 0x0000002326237220 */ /* 0x000fe20000400000 */
[----:B------:R-:W-:Y:S01]  /*6d30*/  F2FP.BF16.F32.PACK_AB R69, R23, R18 ;  /* 0x000000121745723e */ /* 0x000fe200000010ff */
[----:B------:R-:W-:Y:S01]  /*6d40*/  FFMA R28, R41, R43, R28 ;  /* 0x0000002b291c7223 */ /* 0x000fe2000000001c */
[----:B------:R-:W-:Y:S01]  /*6d50*/  F2FP.BF16.F32.PACK_AB R70, R21, R20 ;  /* 0x000000141546723e */ /* 0x000fe200000010ff */
[----:B------:R-:W-:Y:S01]  /*6d60*/  FFMA R29, R41, R42, R29 ;  /* 0x0000002a291d7223 */ /* 0x000fe2000000001d */
[----:B------:R-:W-:Y:S01]  /*6d70*/  F2FP.BF16.F32.PACK_AB R71, R27, R22 ;  /* 0x000000161b47723e */ /* 0x000fe200000010ff */
[C---:B------:R-:W-:Y:S01]  /*6d80*/  FFMA R30, R41.reuse, R45, R30 ;  /* 0x0000002d291e7223 */ /* 0x040fe2000000001e */
[----:B------:R-:W-:Y:S01]  /*6d90*/  FFMA R35, R41, R44, R35 ;  /* 0x0000002c29237223 */ /* 0x000fe20000000023 */
[----:B------:R-:W-:Y:S02]  /*6da0*/  F2FP.BF16.F32.PACK_AB R104, R25, R24 ;  /* 0x000000181968723e */ /* 0x000fe400000010ff */
[----:B------:R1:W-:Y:S01]  /*6db0*/  STS.128 [R47+0x20], R68 ;  /* 0x000020442f007388 */ /* 0x0003e20000000c00 */
[----:B------:R-:W-:Y:S02]  /*6dc0*/  F2FP.BF16.F32.PACK_AB R105, R31, R26 ;  /* 0x0000001a1f69723e */ /* 0x000fe400000010ff */
[----:B------:R-:W-:Y:S02]  /*6dd0*/  F2FP.BF16.F32.PACK_AB R106, R29, R28 ;  /* 0x0000001c1d6a723e */ /* 0x000fe400000010ff */
[----:B------:R-:W-:Y:S05]  /*6de0*/  F2FP.BF16.F32.PACK_AB R107, R35, R30 ;  /* 0x0000001e236b723e */ /* 0x000fea00000010ff */
[----:B------:R1:W-:Y:S01]  /*6df0*/  STS.128 [R46+0x10], R104 ;  /* 0x000010682e007388 */ /* 0x0003e20000000c00 */
[----:B------:R-:W-:Y:S01]  /*6e00*/  @!PT LDS RZ, [RZ] ;  /* 0x00000000fffff984 */ /* 0x000fe20000000800 */
[----:B------:R-:W-:Y:S01]  /*6e10*/  @!PT LDS RZ, [RZ] ;  /* 0x00000000fffff984 */ /* 0x000fe20000000800 */
[----:B------:R-:W-:Y:S01]  /*6e20*/  @!PT LDS RZ, [RZ] ;  /* 0x00000000fffff984 */ /* 0x000fe20000000800 */
[----:B------:R-:W-:Y:S01]  /*6e30*/  @!PT LDS RZ, [RZ] ;  /* 0x00000000fffff984 */ /* 0x000fe20000000800 */
[----:B------:R2:W-:Y:S07]  /*6e40*/  MEMBAR.ALL.CTA ;  /* 0x0000000000007992 */ /* 0x0005ee0000008000 */
[----:B--2---:R-:W2:Y:S02]  /*6e50*/  FENCE.VIEW.ASYNC.S ;  /* 0x00000000000073c6 */ /* 0x004ea40000000000 */
[----:B--2---:R-:W-:Y:S06]  /*6e60*/  BAR.SYNC.DEFER_BLOCKING 0x1, 0x80 ;  /* 0x0042000000007b1d */ /* 0x004fec0000010000 */
[----:B------:R-:W-:Y:S05]  /*6e70*/  @P0 BRA `(.L_x_102) ;  /* 0x0000000000240947 */ /* 0x000fea0003800000 */
[----:B------:R-:W2:Y:S01]  /*6e80*/  LDCU.64 UR6, c[0x0][0x348] ;  /* 0x00006900ff0677ac */ /* 0x000ea20008000a00 */
[----:B------:R-:W-:Y:S01]  /*6e90*/  R2UR UR5, R109 ;  /* 0x000000006d0572ca */ /* 0x000fe200000e0000 */
[----:B------:R-:W-:Y:S11]  /*6ea0*/  UMOV UR51, UR36 ;  /* 0x0000002400337c82 */ /* 0x000ff60008000000 */
[----:B------:R-:W-:Y:S01]  /*6eb0*/  @!UPT UIADD3 URZ, UPT, UPT, URZ, URZ, URZ ;  /* 0x000000fffffff290 */ /* 0x000fe2000fffe0ff */
[----:B------:R-:W-:Y:S02]  /*6ec0*/  UIADD3 UR48, UPT, UPT, UR47, 0x200, UR5 ;  /* 0x000002002f307890 */ /* 0x000fe4000fffe005 */
[----:B--2---:R-:W-:Y:S04]  /*6ed0*/  UIADD3 UR4, UP0, UPT, UR6, 0x680, URZ ;  /* 0x0000068006047890 */ /* 0x004fe8000ff1e0ff */
[----:B------:R-:W-:Y:S09]  /*6ee0*/  UIADD3.X UR5, UPT, UPT, URZ, UR7, URZ, UP0, !UPT ;  /* 0x00000007ff057290 */ /* 0x000ff200087fe4ff */
[----:B------:R2:W-:Y:S02]  /*6ef0*/  UTMASTG.3D [UR48], [UR4] ;  /* 0x00000030040073b5 */ /* 0x0005e40008010000 */
[----:B--2---:R0:W-:Y:S02]  /*6f00*/  UTMACMDFLUSH ;  /* 0x00000000000079b7 */ /* 0x0041e40000000000 */
.L_x_102:
[----:B------:R-:W-:Y:S05]  /*6f10*/  BSYNC.RECONVERGENT B0 ;  /* 0x0000000000007941 */ /* 0x000fea0003800200 */
.L_x_101:
[----:B------:R-:W-:Y:S01]  /*6f20*/  UIADD3 UR44, UPT, UPT, UR46, 0x1, URZ ;  /* 0x000000012e2c7890 */ /* 0x000fe2000fffe0ff */
[----:B------:R-:W-:Y:S03]  /*6f30*/  BSSY.RECONVERGENT B0, `(.L_x_103) ;  /* 0x0000005000007945 */ /* 0x000fe60003800200 */
[----:B------:R-:W-:Y:S04]  /*6f40*/  UISETP.NE.AND UP0, UPT, UR44, 0x3, UPT ;  /* 0x000000032c00788c */ /* 0x000fe8000bf05270 */
[----:B------:R-:W-:Y:S01]  /*6f50*/  USEL UR45, UR44, URZ, UP0 ;  /* 0x000000ff2c2d7287 */ /* 0x000fe20008000000 */
[----:B------:R-:W-:Y:S11]  /*6f60*/  @P0 BRA `(.L_x_104) ;  /* 0x0000000000040947 */ /* 0x000ff60003800000 */
[----:B------:R-:W-:Y:S04]  /*6f70*/  DEPBAR.LE SB0, 0x1 ;  /* 0x000080400000791a */ /* 0x000fe80000000000 */
.L_x_104:
[----:B------:R-:W-:Y:S05]  /*6f80*/  BSYNC.RECONVERGENT B0 ;  /* 0x0000000000007941 */ /* 0x000fea0003800200 */
.L_x_103:
[----:B------:R-:W-:Y:S01]  /*6f90*/  BAR.SYNC.DEFER_BLOCKING 0x1, 0x80 ;  /* 0x0042000000007b1d */ /* 0x000fe20000010000 */
[----:B------:R-:W-:Y:S01]  /*6fa0*/  ISETP.NE.AND P1, PT, R103, RZ, PT ;  /* 0x000000ff6700720c */ /* 0x000fe20003f25270 */
[----:B------:R-:W-:Y:S01]  /*6fb0*/  UISETP.NE.AND UP0, UPT, UR53, URZ, UPT ;  /* 0x000000ff3500728c */ /* 0x000fe2000bf05270 */
[----:B------:R-:W-:Y:S11]  /*6fc0*/  LEA R2, R111, UR47, 0x3 ;  /* 0x0000002f6f027c11 */ /* 0x000ff6000f8e18ff */
[----:B------:R-:W-:Y:S01]  /*6fd0*/  @P1 SHF.L.U32 R3, R112, 0x1f, RZ ;  /* 0x0000001f70031819 */ /* 0x000fe200000006ff */
[----:B------:R-:W-:Y:S06]  /*6fe0*/  BRA.U !UP0, `(.L_x_105) ;  /* 0x0000000108247547 */ /* 0x000fec000b800000 */
[----:B------:R-:W-:Y:S01]  /*6ff0*/  IMAD.U32 R5, RZ, RZ, UR52 ;  /* 0x00000034ff057e24 */ /* 0x000fe2000f8e00ff */
[----:B------:R-:W-:Y:S01]  /*7000*/  MOV R0, UR54 ;  /* 0x0000003600007c02 */ /* 0x000fe20008000f00 */
[----:B------:R-:W-:Y:S03]  /*7010*/  UIADD3 UR4, UPT, UPT, UR52, 0x1, URZ ;  /* 0x0000000134047890 */ /* 0x000fe6000fffe0ff */
[----:B------:R-:W-:Y:S01]  /*7020*/  @P1 LEA R5, R5, UR47, 0x3 ;  /* 0x0000002f05051c11 */ /* 0x000fe2000f8e18ff */
[----:B------:R-:W-:Y:S04]  /*7030*/  UISETP.NE.AND UP0, UPT, UR4, 0x3, UPT ;  /* 0x000000030400788c */ /* 0x000fe8000bf05270 */
[----:B------:R-:W-:Y:S01]  /*7040*/  @P1 VIADD R5, R5, 0x58 ;  /* 0x0000005805051836 */ /* 0x000fe20000000000 */
[----:B------:R-:W-:Y:S04]  /*7050*/  USEL UR52, UR4, URZ, UP0 ;  /* 0x000000ff04347287 */ /* 0x000fe80008000000 */
[----:B------:R-:W-:Y:S04]  /*7060*/  @P1 PRMT R0, R0, 0x654, R5 ;  /* 0x0000065400001816 */ /* 0x000fe80000000005 */
[----:B------:R2:W-:Y:S04]  /*7070*/  @P1 SYNCS.ARRIVE.TRANS64.RED.A1T0 RZ, [R0+URZ], RZ ;  /* 0x000000ff00ff19a7 */ /* 0x0005e800081004ff */
.L_x_105:
[----:B------:R-:W4:Y:S01]  /*7080*/  @P1 SYNCS.PHASECHK.TRANS64.TRYWAIT P0, [R2+URZ+0x40], R3 ;  /* 0x00004003020015a7 */ /* 0x000f2200080011ff */
[----:B------:R-:W-:Y:S01]  /*7090*/  BSSY B1, `(.L_x_106) ;  /* 0x0000015000017945 */ /* 0x000fe20003800000 */
[----:B----4-:R-:W-:Y:S03]  /*70a0*/  @P1 SEL R110, RZ, 0x1, !P0 ;  /* 0x00000001ff6e1807 */ /* 0x010fe60004000000 */
[----:B------:R-:W-:Y:S05]  /*70b0*/  @!P1 BRA `(.L_x_107) ;  /* 0x0000000000489947 */ /* 0x000fea0003800000 */
[----:B------:R-:W-:Y:S01]  /*70c0*/  ISETP.NE.AND P1, PT, R113, RZ, PT ;  /* 0x000000ff7100720c */ /* 0x000fe20003f25270 */
[----:B------:R-:W-:Y:S01]  /*70d0*/  BSSY B0, `(.L_x_108) ;  /* 0x000000a000007945 */ /* 0x000fe20003800000 */
[----:B------:R-:W-:Y:S11]  /*70e0*/  ISETP.NE.AND P0, PT, R110, RZ, PT ;  /* 0x000000ff6e00720c */ /* 0x000ff60003f05270 */
[----:B------:R-:W-:Y:S04]  /*70f0*/  @P1 IMAD R111, R111, 0x2000, R96 ;  /* 0x000020006f6f1824 */ /* 0x000fe800078e0260 */
[----:B------:R-:W-:Y:S01]  /*7100*/  @P1 IMAD.IADD R4, R81, 0x1, R111 ;  /* 0x0000000151041824 */ /* 0x000fe200078e026f */
[----:B------:R-:W-:Y:S03]  /*7110*/  @P1 IADD3 R3, PT, PT, R80, R111, RZ ;  /* 0x0000006f50031210 */ /* 0x000fe60007ffe0ff */
[----:B--2---:R-:W-:Y:S01]  /*7120*/  @P1 IMAD.IADD R0, R95, 0x1, R4 ;  /* 0x000000015f001824 */ /* 0x004fe200078e0204 */
[----:B------:R-:W-:Y:S06]  /*7130*/  @P0 BRA `(.L_x_109) ;  /* 0x00000000000c0947 */ /* 0x000fec0003800000 */
[----:B------:R-:W-:Y:S04]  /*7140*/  SHF.L.U32 R5, R112, 0x1f, RZ ;  /* 0x0000001f70057819 */ /* 0x000fe800000006ff */
[----:B------:R-:W2:Y:S02]  /*7150*/  SYNCS.PHASECHK.TRANS64.TRYWAIT P0, [R2+URZ+0x40], R5 ;  /* 0x00004005020075a7 */ /* 0x000ea400080011ff */
[----:B--2---:R-:W-:Y:S05]  /*7160*/  @!P0 BRA `(.L_x_110) ;  /* 0x00000018003c8947 */ /* 0x004fea0003800000 */
.L_x_109:
[----:B------:R-:W-:Y:S05]  /*7170*/  BSYNC B0 ;  /* 0x0000000000007941 */ /* 0x000fea0003800000 */
.L_x_108:
[----:B------:R-:W-:Y:S11]  /*7180*/  ISETP.NE.AND P0, PT, R113, RZ, PT ;  /* 0x000000ff7100720c */ /* 0x000ff60003f05270 */
[----:B------:R-:W-:Y:S02]  /*7190*/  @!UPT UIADD3 URZ, UPT, UPT, URZ, URZ, URZ ;  /* 0x000000fffffff290 */ /* 0x000fe4000fffe0ff */
[----:B------:R4:W1:Y:S04]  /*71a0*/  @P0 LDS.128 R48, [R111] ;  /* 0x000000006f300984 */ /* 0x0008680000000c00 */
[----:B------:R4:W1:Y:S04]  /*71b0*/  @P0 LDS.128 R64, [R3+0x20] ;  /* 0x0000200003400984 */ /* 0x0008680000000c00 */
[----:B------:R4:W1:Y:S04]  /*71c0*/  @P0 LDS.128 R56, [R4+0x10] ;  /* 0x0000100004380984 */ /* 0x0008680000000c00 */
[----:B------:R4:W1:Y:S02]  /*71d0*/  @P0 LDS.128 R72, [R0+0x10] ;  /* 0x0000100000480984 */ /* 0x0008640000000c00 */
.L_x_107:
[----:B------:R-:W-:Y:S05]  /*71e0*/  BSYNC B1 ;  /* 0x0000000000017941 */ /* 0x000fea0003800000 */
.L_x_106:
[----:B--2-4-:R-:W-:Y:S05]  /*71f0*/  VIADD R0, R39, 0x20 ;  /* 0x0000002027007836 */ /* 0x014fea0000000000 */
[----:B------:R-:W-:Y:S04]  /*7200*/  SHF.R.U32.HI R0, RZ, 0x15, R0 ;  /* 0x00000015ff007819 */ /* 0x000fe80000011600 */
[----:B------:R-:W-:Y:S11]  /*7210*/  LOP3.LUT P0, RZ, R0, 0x3, R85, 0x48, !PT ;  /* 0x0000000300ff7812 */ /* 0x000ff60007804855 */
[----:B------:R-:W-:Y:S02]  /*7220*/  @!UPT UIADD3 URZ, UPT, UPT, URZ, URZ, URZ ;  /* 0x000000fffffff290 */ /* 0x000fe4000fffe0ff */
[----:B------:R-:W-:Y:S05]  /*7230*/  @!P0 BRA `(.L_x_111) ;  /* 0x0000000000408947 */ /* 0x000fea0003800000 */
[----:B------:R-:W2:Y:S01]  /*7240*/  LDCU.64 UR8, c[0x4][0x70] ;  /* 0x01000e00ff0877ac */ /* 0x000ea20008000a00 */
[----:B------:R-:W-:Y:S01]  /*7250*/  MOV R3, 0x0 ;  /* 0x0000000000037802 */ /* 0x000fe20000000f00 */
[----:B------:R-:W-:Y:S02]  /*7260*/  HFMA2 R12, -RZ, RZ, 0, 5.9604644775390625e-08 ;  /* 0x00000001ff0c7431 */ /* 0x000fe400000001ff */
[----:B------:R-:W-:Y:S02]  /*7270*/  IMAD.MOV.U32 R8, RZ, RZ, 0x192 ;  /* 0x00000192ff087424 */ /* 0x000fe400078e00ff */
[----:B------:R-:W-:Y:S01]  /*7280*/  IMAD.MOV.U32 R13, RZ, RZ, RZ ;  /* 0x000000ffff0d7224 */ /* 0x000fe200078e00ff */
[----:B------:R-:W4:Y:S01]  /*7290*/  LDCU.64 UR6, c[0x4][0x78] ;  /* 0x01000f00ff0677ac */ /* 0x000f220008000a00 */
[----:B------:R-:W1:Y:S01]  /*72a0*/  LDC.64 R2, c[0x4][R3] ;  /* 0x0100000003027b82 */ /* 0x000e620000000a00 */
[----:B------:R-:W5:Y:S01]  /*72b0*/  LDCU.64 UR4, c[0x4][0x10] ;  /* 0x01000200ff0477ac */ /* 0x000f620008000a00 */
[----:B--2---:R-:W-:Y:S01]  /*72c0*/  MOV R5, UR9 ;  /* 0x0000000900057c02 */ /* 0x004fe20008000f00 */
[----:B------:R-:W-:Y:S01]  /*72d0*/  IMAD.U32 R4, RZ, RZ, UR8 ;  /* 0x00000008ff047e24 */ /* 0x000fe2000f8e00ff */
[----:B----4-:R-:W-:Y:S01]  /*72e0*/  MOV R7, UR7 ;  /* 0x0000000700077c02 */ /* 0x010fe20008000f00 */
[----:B------:R-:W-:Y:S01]  /*72f0*/  IMAD.U32 R6, RZ, RZ, UR6 ;  /* 0x00000006ff067e24 */ /* 0x000fe2000f8e00ff */
[----:B-----5:R-:W-:Y:S01]  /*7300*/  MOV R11, UR5 ;  /* 0x00000005000b7c02 */ /* 0x020fe20008000f00 */
[----:B------:R-:W-:Y:S02]  /*7310*/  IMAD.U32 R10, RZ, RZ, UR4 ;  /* 0x00000004ff0a7e24 */ /* 0x000fe4000f8e00ff */
[----:B------:R-:W-:Y:S07]  /*7320*/  LEPC R20, `(.L_x_111) ;  /* 0x000000001014794e */ /* 0x000fee0000000000 */
[----:B-1-3--:R-:W-:Y:S05]  /*7330*/  CALL.ABS.NOINC R2 ;  /* 0x0000000002007343 */ /* 0x00afea0003c00000 */
.L_x_111:
[----:B------:R-:W-:Y:S01]  /*7340*/  ISETP.NE.AND P0, PT, R97, RZ, PT ;  /* 0x000000ff6100720c */ /* 0x000fe20003f05270 */
[----:B------:R-:W-:Y:S05]  /*7350*/  WARPSYNC.ALL ;  /* 0x0000000000007948 */ /* 0x000fea0003800000 */
[----:B------:R-:W-:Y:S01]  /*7360*/  R2UR UR4, R39 ;  /* 0x00000000270472ca */ /* 0x000fe200000e0000 */
[----:B------:R-:W-:Y:S01]  /*7370*/  BSSY.RECONVERGENT B0, `(.L_x_112) ;  /* 0x0000091000007945 */ /* 0x000fe20003800200 */
[----:B------:R-:W-:Y:S02]  /*7380*/  R2UR UR5, R108 ;  /* 0x000000006c0572ca */ /* 0x000fe400000e0000 */
[C---:B-1----:R-:W-:Y:S02]  /*7390*/  SHF.L.U32 R40, R48.reuse, 0x10, RZ ;  /* 0x0000001030287819 */ /* 0x042fe400000006ff */
[----:B------:R-:W-:Y:S02]  /*73a0*/  LOP3.LUT R42, R48, 0xffff0000, RZ, 0xc0, !PT ;  /* 0xffff0000302a7812 */ /* 0x000fe400078ec0ff */
[C---:B------:R-:W-:Y:S02]  /*73b0*/  SHF.L.U32 R43, R49.reuse, 0x10, RZ ;  /* 0x00000010312b7819 */ /* 0x040fe400000006ff */
[----:B------:R-:W-:Y:S02]  /*73c0*/  LOP3.LUT R44, R49, 0xffff0000, RZ, 0xc0, !PT ;  /* 0xffff0000312c7812 */ /* 0x000fe400078ec0ff */
[C---:B------:R-:W-:Y:S01]  /*73d0*/  SHF.L.U32 R45, R50.reuse, 0x10, RZ ;  /* 0x00000010322d7819 */ /* 0x040fe200000006ff */
[----:B------:R-:W1:Y:S01]  /*73e0*/  LDTM.x32 R4, tmem[UR4+0x20] ;  /* 0x00002004000479ee */ /* 0x000e6200082c0000 */
[----:B---3--:R-:W-:Y:S01]  /*73f0*/  LOP3.LUT R46, R50, 0xffff0000, RZ, 0xc0, !PT ;  /* 0xffff0000322e7812 */ /* 0x008fe200078ec0ff */
[----:B------:R-:W-:Y:S01]  /*7400*/  USHF.L.U32 UR4, UR45, 0xd, URZ ;  /* 0x0000000d2d047899 */ /* 0x000fe200080006ff */
[C---:B------:R-:W-:Y:S01]  /*7410*/  SHF.L.U32 R47, R51.reuse, 0x10, RZ ;  /* 0x00000010332f7819 */ /* 0x040fe200000006ff */
[----:B------:R-:W-:Y:S01]  /*7420*/  NOP ;  /* 0x0000000000007918 */ /* 0x000fe20000000000 */
[----:B------:R-:W-:Y:S01]  /*7430*/  LOP3.LUT R49, R51, 0xffff0000, RZ, 0xc0, !PT ;  /* 0xffff000033317812 */ /* 0x000fe200078ec0ff */
[----:B------:R-:W-:Y:S01]  /*7440*/  UIADD3 UR5, UPT, UPT, UR5, 0xc0, URZ ;  /* 0x000000c005057890 */ /* 0x000fe2000fffe0ff */
[C---:B------:R-:W-:Y:S02]  /*7450*/  SHF.L.U32 R48, R56.reuse, 0x10, RZ ;  /* 0x0000001038307819 */ /* 0x040fe400000006ff */
[----:B------:R-:W-:Y:S01]  /*7460*/  LOP3.LUT R51, R56, 0xffff0000, RZ, 0xc0, !PT ;  /* 0xffff000038337812 */ /* 0x000fe200078ec0ff */
[----:B------:R-:W-:Y:S01]  /*7470*/  UPRMT UR5, UR54, 0x654, UR5 ;  /* 0x0000065436057896 */ /* 0x000fe20008000005 */
[C---:B------:R-:W-:Y:S02]  /*7480*/  SHF.L.U32 R50, R57.reuse, 0x10, RZ ;  /* 0x0000001039327819 */ /* 0x040fe400000006ff */
[----:B------:R-:W-:Y:S02]  /*7490*/  LOP3.LUT R52, R57, 0xffff0000, RZ, 0xc0, !PT ;  /* 0xffff000039347812 */ /* 0x000fe400078ec0ff */
[----:B------:R-:W-:Y:S02]  /*74a0*/  IADD3 R117, PT, PT, R96, UR4, RZ ;  /* 0x0000000460757c10 */ /* 0x000fe4000fffe0ff */
[C---:B------:R-:W-:Y:S02]  /*74b0*/  SHF.L.U32 R53, R58.reuse, 0x10, RZ ;  /* 0x000000103a357819 */ /* 0x040fe400000006ff */
[----:B------:R-:W-:Y:S01]  /*74c0*/  LOP3.LUT R54, R58, 0xffff0000, RZ, 0xc0, !PT ;  /* 0xffff00003a367812 */ /* 0x000fe200078ec0ff */
[----:B-1----:R-:W-:Y:S01]  /*74d0*/  SYNCS.ARRIVE.TRANS64.RED.A1T0 RZ, [UR5], RZ ;  /* 0x000000ffffff79a7 */ /* 0x002fe20008100405 */
[C---:B------:R-:W-:Y:S02]  /*74e0*/  SHF.L.U32 R55, R59.reuse, 0x10, RZ ;  /* 0x000000103b377819 */ /* 0x040fe400000006ff */
[----:B------:R-:W-:Y:S01]  /*74f0*/  LOP3.LUT R56, R59, 0xffff0000, RZ, 0xc0, !PT ;  /* 0xffff00003b387812 */ /* 0x000fe200078ec0ff */
[C---:B------:R-:W-:Y:S01]  /*7500*/  FMUL R4, R38.reuse, R4 ;  /* 0x0000000426047220 */ /* 0x040fe20000400000 */
[----:B------:R-:W-:Y:S01]  /*7510*/  IADD3 R116, PT, PT, R81, R117, RZ ;  /* 0x0000007551747210 */ /* 0x000fe20007ffe0ff */
[----:B------:R-:W-:Y:S01]  /*7520*/  FMUL R5, R38, R5 ;  /* 0x0000000526057220 */ /* 0x000fe20000400000 */
[----:B------:R-:W-:Y:S01]  /*7530*/  SHF.L.U32 R57, R64, 0x10, RZ ;  /* 0x0000001040397819 */ /* 0x000fe200000006ff */
[----:B------:R-:W-:Y:S01]  /*7540*/  FMUL R6, R38, R6 ;  /* 0x0000000626067220 */ /* 0x000fe20000400000 */
[----:B------:R-:W-:Y:S01]  /*7550*/  IADD3 R117, PT, PT, R80, R117, RZ ;  /* 0x0000007550757210 */ /* 0x000fe20007ffe0ff */
[----:B------:R-:W-:Y:S01]  /*7560*/  FMUL R7, R38, R7 ;  /* 0x0000000726077220 */ /* 0x000fe20000400000 */
[----:B------:R-:W-:Y:S01]  /*7570*/  LOP3.LUT R58, R64, 0xffff0000, RZ, 0xc0, !PT ;  /* 0xffff0000403a7812 */ /* 0x000fe200078ec0ff */
[----:B------:R-:W-:Y:S01]  /*7580*/  FFMA R4, R41, R40, R4 ;  /* 0x0000002829047223 */ /* 0x000fe20000000004 */
[C---:B------:R-:W-:Y:S01]  /*7590*/  SHF.L.U32 R59, R65.reuse, 0x10, RZ ;  /* 0x00000010413b7819 */ /* 0x040fe200000006ff */
[----:B------:R-:W-:Y:S01]  /*75a0*/  FMUL R8, R38, R8 ;  /* 0x0000000826087220 */ /* 0x000fe20000400000 */
[----:B------:R-:W-:Y:S01]  /*75b0*/  LOP3.LUT R60, R65, 0xffff0000, RZ, 0xc0, !PT ;  /* 0xffff0000413c7812 */ /* 0x000fe200078ec0ff */
[C---:B------:R-:W-:Y:S01]  /*75c0*/  FFMA R5, R41.reuse, R42, R5 ;  /* 0x0000002a29057223 */ /* 0x040fe20000000005 */
[----:B------:R-:W-:Y:S01]  /*75d0*/  SHF.L.U32 R61, R66, 0x10, RZ ;  /* 0x00000010423d7819 */ /* 0x000fe200000006ff */
[----:B------:R-:W-:Y:S01]  /*75e0*/  FFMA R6, R41, R43, R6 ;  /* 0x0000002b29067223 */ /* 0x000fe20000000006 */
[----:B------:R-:W-:Y:S01]  /*75f0*/  IADD3 R118, PT, PT, R95, R116, RZ ;  /* 0x000000745f767210 */ /* 0x000fe20007ffe0ff */
[----:B------:R-:W-:Y:S01]  /*7600*/  FFMA R7, R41, R44, R7 ;  /* 0x0000002c29077223 */ /* 0x000fe20000000007 */
[----:B------:R-:W-:Y:S01]  /*7610*/  F2FP.BF16.F32.PACK_AB R80, R5, R4 ;  /* 0x000000040550723e */ /* 0x000fe200000010ff */
[----:B------:R-:W-:Y:S01]  /*7620*/  FFMA R8, R41, R45, R8 ;  /* 0x0000002d29087223 */ /* 0x000fe20000000008 */
[C---:B------:R-:W-:Y:S01]  /*7630*/  FMUL R9, R38.reuse, R9 ;  /* 0x0000000926097220 */ /* 0x040fe20000400000 */
[C---:B------:R-:W-:Y:S01]  /*7640*/  FMUL R0, R38.reuse, R10 ;  /* 0x0000000a26007220 */ /* 0x040fe20000400000 */
[----:B------:R-:W-:Y:S01]  /*7650*/  F2FP.BF16.F32.PACK_AB R81, R7, R6 ;  /* 0x000000060751723e */ /* 0x000fe200000010ff */
[----:B------:R-:W-:Y:S01]  /*7660*/  FMUL R2, R38, R11 ;  /* 0x0000000b26027220 */ /* 0x000fe20000400000 */
[C---:B------:R-:W-:Y:S01]  /*7670*/  FFMA R9, R41.reuse, R46, R9 ;  /* 0x0000002e29097223 */ /* 0x040fe20000000009 */
[C---:B------:R-:W-:Y:S01]  /*7680*/  FFMA R0, R41.reuse, R47, R0 ;  /* 0x0000002f29007223 */ /* 0x040fe20000000000 */
[----:B------:R-:W-:Y:S01]  /*7690*/  LOP3.LUT R62, R66, 0xffff0000, RZ, 0xc0, !PT ;  /* 0xffff0000423e7812 */ /* 0x000fe200078ec0ff */
[----:B------:R-:W-:Y:S01]  /*76a0*/  FFMA R2, R41, R49, R2 ;  /* 0x0000003129027223 */ /* 0x000fe20000000002 */
[C---:B------:R-:W-:Y:S01]  /*76b0*/  FMUL R3, R38.reuse, R12 ;  /* 0x0000000c26037220 */ /* 0x040fe20000400000 */
[----:B------:R-:W-:Y:S01]  /*76c0*/  F2FP.BF16.F32.PACK_AB R82, R9, R8 ;  /* 0x000000080952723e */ /* 0x000fe200000010ff */
[C---:B------:R-:W-:Y:S01]  /*76d0*/  FMUL R10, R38.reuse, R13 ;  /* 0x0000000d260a7220 */ /* 0x040fe20000400000 */
[----:B------:R-:W-:Y:S01]  /*76e0*/  FMUL R11, R38, R14 ;  /* 0x0000000e260b7220 */ /* 0x000fe20000400000 */
[----:B------:R-:W-:Y:S01]  /*76f0*/  F2FP.BF16.F32.PACK_AB R83, R2, R0 ;  /* 0x000000000253723e */ /* 0x000fe200000010ff */
[C---:B------:R-:W-:Y:S01]  /*7700*/  FFMA R3, R41.reuse, R48, R3 ;  /* 0x0000003029037223 */ /* 0x040fe20000000003 */
[----:B------:R-:W-:Y:S01]  /*7710*/  FFMA R10, R41, R51, R10 ;  /* 0x00000033290a7223 */ /* 0x000fe2000000000a */
[C---:B------:R-:W-:Y:S01]  /*7720*/  FMUL R15, R38.reuse, R15 ;  /* 0x0000000f260f7220 */ /* 0x040fe20000400000 */
[C---:B------:R-:W-:Y:S01]  /*7730*/  FMUL R12, R38.reuse, R16 ;  /* 0x00000010260c7220 */ /* 0x040fe20000400000 */
[----:B------:R1:W-:Y:S01]  /*7740*/  STS.128 [R96+UR4], R80 ;  /* 0x0000005060007988 */ /* 0x0003e20008000c04 */
[C---:B------:R-:W-:Y:S01]  /*7750*/  SHF.L.U32 R63, R67.reuse, 0x10, RZ ;  /* 0x00000010433f7819 */ /* 0x040fe200000006ff */
[----:B------:R-:W-:Y:S01]  /*7760*/  FMUL R13, R38, R17 ;  /* 0x00000011260d7220 */ /* 0x000fe20000400000 */
[----:B------:R-:W-:Y:S01]  /*7770*/  LOP3.LUT R64, R67, 0xffff0000, RZ, 0xc0, !PT ;  /* 0xffff000043407812 */ /* 0x000fe200078ec0ff */
[C---:B------:R-:W-:Y:S01]  /*7780*/  FFMA R11, R41.reuse, R50, R11 ;  /* 0x00000032290b7223 */ /* 0x040fe2000000000b */
[----:B------:R-:W-:Y:S01]  /*7790*/  SHF.L.U32 R65, R72, 0x10, RZ ;  /* 0x0000001048417819 */ /* 0x000fe200000006ff */
[C---:B------:R-:W-:Y:S01]  /*77a0*/  FFMA R15, R41.reuse, R52, R15 ;  /* 0x00000034290f7223 */ /* 0x040fe2000000000f */
[----:B------:R-:W-:Y:S01]  /*77b0*/  F2FP.BF16.F32.PACK_AB R104, R10, R3 ;  /* 0x000000030a68723e */ /* 0x000fe200000010ff */
[C---:B------:R-:W-:Y:S01]  /*77c0*/  FFMA R12, R41.reuse, R53, R12 ;  /* 0x00000035290c7223 */ /* 0x040fe2000000000c */
[C---:B------:R-:W-:Y:S01]  /*77d0*/  FFMA R13, R41.reuse, R54, R13 ;  /* 0x00000036290d7223 */ /* 0x040fe2000000000d */
[C---:B------:R-:W-:Y:S01]  /*77e0*/  FMUL R14, R38.reuse, R18 ;  /* 0x00000012260e7220 */ /* 0x040fe20000400000 */
[C---:B------:R-:W-:Y:S01]  /*77f0*/  FMUL R19, R38.reuse, R19 ;  /* 0x0000001326137220 */ /* 0x040fe20000400000 */
[C---:B------:R-:W-:Y:S01]  /*7800*/  FMUL R16, R38.reuse, R20 ;  /* 0x0000001426107220 */ /* 0x040fe20000400000 */
[C---:B------:R-:W-:Y:S01]  /*7810*/  FMUL R17, R38.reuse, R21 ;  /* 0x0000001526117220 */ /* 0x040fe20000400000 */
[C---:B------:R-:W-:Y:S01]  /*7820*/  FFMA R14, R41.reuse, R55, R14 ;  /* 0x00000037290e7223 */ /* 0x040fe2000000000e */
        /* <DEDUP_REMOVED lines=9> */
[----:B------:R-:W-:Y:S01]  /*78c0*/  FFMA R23, R41, R60, R23 ;  /* 0x0000003c29177223 */ /* 0x000fe20000000017 */
[C---:B------:R-:W-:Y:S01]  /*78d0*/  FMUL R27, R38.reuse, R27 ;  /* 0x0000001b261b7220 */ /* 0x040fe20000400000 */
[----:B------:R-:W-:Y:S01]  /*78e0*/  F2FP.BF16.F32.PACK_AB R105, R15, R11 ;  /* 0x0000000b0f69723e */ /* 0x000fe200000010ff */
[----:B------:R-:W-:Y:S01]  /*78f0*/  FFMA R20, R41, R61, R20 ;  /* 0x0000003d29147223 */ /* 0x000fe20000000014 */
[----:B------:R-:W-:Y:S01]  /*7900*/  F2FP.BF16.F32.PACK_AB R106, R13, R12 ;  /* 0x0000000c0d6a723e */ /* 0x000fe200000010ff */
[----:B------:R-:W-:Y:S01]  /*7910*/  FMUL R24, R38, R28 ;  /* 0x0000001c26187220 */ /* 0x000fe20000400000 */
[----:B------:R-:W-:Y:S01]  /*7920*/  F2FP.BF16.F32.PACK_AB R107, R19, R14 ;  /* 0x0000000e136b723e */ /* 0x000fe200000010ff */
[----:B------:R-:W-:Y:S01]  /*7930*/  FFMA R21, R41, R62, R21 ;  /* 0x0000003e29157223 */ /* 0x000fe20000000015 */
[----:B------:R-:W-:Y:S01]  /*7940*/  LOP3.LUT R66, R72, 0xffff0000, RZ, 0xc0, !PT ;  /* 0xffff000048427812 */ /* 0x000fe200078ec0ff */
[C---:B------:R-:W-:Y:S01]  /*7950*/  FMUL R25, R38.reuse, R29 ;  /* 0x0000001d26197220 */ /* 0x040fe20000400000 */
[----:B------:R-:W-:Y:S01]  /*7960*/  SHF.L.U32 R67, R73, 0x10, RZ ;  /* 0x0000001049437819 */ /* 0x000fe200000006ff */
[----:B------:R1:W-:Y:S01]  /*7970*/  STS.128 [R116+0x10], R104 ;  /* 0x0000106874007388 */ /* 0x0003e20000000c00 */
[----:B------:R-:W-:Y:S01]  /*7980*/  FFMA R22, R41, R63, R22 ;  /* 0x0000003f29167223 */ /* 0x000fe20000000016 */
[----:B------:R-:W-:Y:S01]  /*7990*/  LOP3.LUT R68, R73, 0xffff0000, RZ, 0xc0, !PT ;  /* 0xffff000049447812 */ /* 0x000fe200078ec0ff */
[----:B------:R-:W-:Y:S01]  /*79a0*/  FMUL R26, R38, R30 ;  /* 0x0000001e261a7220 */ /* 0x000fe20000400000 */
[C---:B------:R-:W-:Y:S01]  /*79b0*/  FFMA R27, R41.reuse, R64, R27 ;  /* 0x00000040291b7223 */ /* 0x040fe2000000001b */
[----:B------:R-:W-:Y:S01]  /*79c0*/  SHF.L.U32 R69, R74, 0x10, RZ ;  /* 0x000000104a457819 */ /* 0x000fe200000006ff */
[----:B------:R-:W-:Y:S01]  /*79d0*/  FMUL R31, R38, R31 ;  /* 0x0000001f261f7220 */ /* 0x000fe20000400000 */
[C---:B------:R-:W-:Y:S01]  /*79e0*/  FFMA R24, R41.reuse, R65, R24 ;  /* 0x0000004129187223 */ /* 0x040fe20000000018 */
[----:B------:R-:W-:Y:S01]  /*79f0*/  LOP3.LUT R70, R74, 0xffff0000, RZ, 0xc0, !PT ;  /* 0xffff00004a467812 */ /* 0x000fe200078ec0ff */
[C---:B------:R-:W-:Y:S01]  /*7a00*/  FMUL R28, R38.reuse, R32 ;  /* 0x00000020261c7220 */ /* 0x040fe20000400000 */
[----:B------:R-:W-:Y:S01]  /*7a10*/  FFMA R25, R41, R66, R25 ;  /* 0x0000004229197223 */ /* 0x000fe20000000019 */
[----:B------:R-:W-:Y:S01]  /*7a20*/  SHF.L.U32 R71, R75, 0x10, RZ ;  /* 0x000000104b477819 */ /* 0x000fe200000006ff */
[C---:B------:R-:W-:Y:S01]  /*7a30*/  FMUL R29, R38.reuse, R33 ;  /* 0x00000021261d7220 */ /* 0x040fe20000400000 */
[----:B------:R-:W-:Y:S01]  /*7a40*/  FFMA R26, R41, R67, R26 ;  /* 0x00000043291a7223 */ /* 0x000fe2000000001a */
[----:B------:R-:W-:Y:S01]  /*7a50*/  LOP3.LUT R72, R75, 0xffff0000, RZ, 0xc0, !PT ;  /* 0xffff00004b487812 */ /* 0x000fe200078ec0ff */
        /* <DEDUP_REMOVED lines=8> */
[----:B------:R-:W-:Y:S01]  /*7ae0*/  FFMA R30, R41, R71, R30 ;  /* 0x00000047291e7223 */ /* 0x000fe2000000001e */
[----:B------:R-:W-:Y:S01]  /*7af0*/  F2FP.BF16.F32.PACK_AB R111, R27, R22 ;  /* 0x000000161b6f723e */ /* 0x000fe200000010ff */
[----:B------:R-:W-:Y:S01]  /*7b00*/  FFMA R35, R41, R72, R35 ;  /* 0x0000004829237223 */ /* 0x000fe20000000023 */
[----:B------:R-:W-:Y:S02]  /*7b10*/  F2FP.BF16.F32.PACK_AB R112, R25, R24 ;  /* 0x000000181970723e */ /* 0x000fe400000010ff */
[----:B------:R-:W-:Y:S01]  /*7b20*/  F2FP.BF16.F32.PACK_AB R113, R31, R26 ;  /* 0x0000001a1f71723e */ /* 0x000fe200000010ff */
[----:B------:R1:W-:Y:S01]  /*7b30*/  STS.128 [R117+0x20], R108 ;  /* 0x0000206c75007388 */ /* 0x0003e20000000c00 */
        /* <DEDUP_REMOVED lines=12> */
[----:B------:R-:W-:Y:S02]  /*7c00*/  UIADD3 UR9, UPT, UPT, UR49, 0x20, URZ ;  /* 0x0000002031097890 */ /* 0x000fe4000fffe0ff */
[----:B------:R-:W-:Y:S02]  /*7c10*/  UIADD3 UR8, UPT, UPT, UR47, 0x200, UR4 ;  /* 0x000002002f087890 */ /* 0x000fe4000fffe004 */
[----:B--2---:R-:W-:Y:S03]  /*7c20*/  UIADD3 UR6, UP0, UPT, UR10, 0x680, URZ ;  /* 0x000006800a067890 */ /* 0x004fe6000ff1e0ff */
[----:B------:R-:W-:Y:S01]  /*7c30*/  UMOV UR10, UR50 ;  /* 0x00000032000a7c82 */ /* 0x000fe20008000000 */
[----:B------:R-:W-:Y:S03]  /*7c40*/  UIADD3.X UR7, UPT, UPT, URZ, UR11, URZ, UP0, !UPT ;  /* 0x0000000bff077290 */ /* 0x000fe600087fe4ff */
[----:B------:R-:W-:Y:S06]  /*7c50*/  UMOV UR11, UR36 ;  /* 0x00000024000b7c82 */ /* 0x000fec0008000000 */
[----:B------:R2:W-:Y:S02]  /*7c60*/  UTMASTG.3D [UR8], [UR6] ;  /* 0x00000008060073b5 */ /* 0x0005e40008010000 */
[----:B--2---:R0:W-:Y:S02]  /*7c70*/  UTMACMDFLUSH ;  /* 0x00000000000079b7 */ /* 0x0041e40000000000 */
.L_x_113:
[----:B------:R-:W-:Y:S05]  /*7c80*/  BSYNC.RECONVERGENT B0 ;  /* 0x0000000000007941 */ /* 0x000fea0003800200 */
.L_x_112:
[----:B------:R-:W-:Y:S01]  /*7c90*/  UIADD3 UR4, UPT, UPT, UR45, 0x1, URZ ;  /* 0x000000012d047890 */ /* 0x000fe2000fffe0ff */
[----:B------:R-:W-:Y:S03]  /*7ca0*/  BSSY.RECONVERGENT B0, `(.L_x_114) ;  /* 0x0000008000007945 */ /* 0x000fe60003800200 */
[----:B------:R-:W-:Y:S04]  /*7cb0*/  UISETP.NE.AND UP0, UPT, UR4, 0x3, UPT ;  /* 0x000000030400788c */ /* 0x000fe8000bf05270 */
[----:B------:R-:W-:Y:S02]  /*7cc0*/  UISETP.EQ.XOR UP1, UPT, UR44, 0x3, !UP0 ;  /* 0x000000032c00788c */ /* 0x000fe4000c722a70 */
[----:B------:R-:W-:Y:S02]  /*7cd0*/  USEL UR46, UR4, URZ, UP0 ;  /* 0x000000ff042e7287 */ /* 0x000fe40008000000 */
[----:B------:R-:W-:Y:S04]  /*7ce0*/  USEL UR5, URZ, 0x1, !UP1 ;  /* 0x00000001ff057887 */ /* 0x000fe8000c800000 */
[----:B------:R-:W-:Y:S01]  /*7cf0*/  ULOP3.LUT UR55, UR55, UR5, URZ, 0x3c, !UPT ;  /* 0x0000000537377292 */ /* 0x000fe2000f8e3cff */
[----:B------:R-:W-:Y:S11]  /*7d00*/  @P0 BRA `(.L_x_115) ;  /* 0x0000000000040947 */ /* 0x000ff60003800000 */
[----:B------:R-:W-:Y:S04]  /*7d10*/  DEPBAR.LE SB0, 0x1 ;  /* 0x000080400000791a */ /* 0x000fe80000000000 */
.L_x_115:
[----:B------:R-:W-:Y:S05]  /*7d20*/  BSYNC.RECONVERGENT B0 ;  /* 0x0000000000007941 */ /* 0x000fea0003800200 */
.L_x_114:
[----:B------:R-:W-:Y:S01]  /*7d30*/  BAR.SYNC.DEFER_BLOCKING 0x1, 0x80 ;  /* 0x0042000000007b1d */ /* 0x000fe20000010000 */
[----:B------:R-:W-:Y:S01]  /*7d40*/  UISETP.NE.AND UP0, UPT, UR53, -0x2, UPT ;  /* 0xfffffffe3500788c */ /* 0x000fe2000bf05270 */
[----:B------:R-:W-:Y:S08]  /*7d50*/  IADD3 R0, PT, PT, R36, 0x1, RZ ;  /* 0x0000000124007810 */ /* 0x000ff00007ffe0ff */
[----:B------:R-:W-:Y:S05]  /*7d60*/  BRA.U !UP0, `(.L_x_116) ;  /* 0x0000000108287547 */ /* 0x000fea000b800000 */
[----:B------:R-:W-:Y:S01]  /*7d70*/  ISETP.NE.AND P0, PT, R103, RZ, PT ;  /* 0x000000ff6700720c */ /* 0x000fe20003f05270 */
[----:B------:R-:W-:Y:S01]  /*7d80*/  IMAD.U32 R3, RZ, RZ, UR52 ;  /* 0x00000034ff037e24 */ /* 0x000fe2000f8e00ff */
[----:B------:R-:W-:Y:S01]  /*7d90*/  UIADD3 UR4, UPT, UPT, UR52, 0x1, URZ ;  /* 0x0000000134047890 */ /* 0x000fe2000fffe0ff */
[----:B------:R-:W-:Y:S03]  /*7da0*/  IMAD.U32 R2, RZ, RZ, UR54 ;  /* 0x00000036ff027e24 */ /* 0x000fe6000f8e00ff */
[----:B------:R-:W-:Y:S04]  /*7db0*/  UISETP.NE.AND UP0, UPT, UR4, 0x3, UPT ;  /* 0x000000030400788c */ /* 0x000fe8000bf05270 */
[----:B------:R-:W-:Y:S03]  /*7dc0*/  USEL UR52, UR4, URZ, UP0 ;  /* 0x000000ff04347287 */ /* 0x000fe60008000000 */
[----:B------:R-:W-:Y:S05]  /*7dd0*/  @P0 LEA R3, R3, UR47, 0x3 ;  /* 0x0000002f03030c11 */ /* 0x000fea000f8e18ff */
[----:B------:R-:W-:Y:S05]  /*7de0*/  @P0 VIADD R3, R3, 0x58 ;  /* 0x0000005803030836 */ /* 0x000fea0000000000 */
[----:B------:R-:W-:Y:S04]  /*7df0*/  @P0 PRMT R2, R2, 0x654, R3 ;  /* 0x0000065402020816 */ /* 0x000fe80000000003 */
[----:B------:R2:W-:Y:S03]  /*7e00*/  @P0 SYNCS.ARRIVE.TRANS64.RED.A1T0 RZ, [R2+URZ], RZ ;  /* 0x000000ff02ff09a7 */ /* 0x0005e600081004ff */
.L_x_116:
[----:B------:R-:W-:Y:S01]  /*7e10*/  R2UR UR6, R102 ;  /* 0x00000000660672ca */ /* 0x000fe200000e0000 */
[----:B------:R-:W-:Y:S01]  /*7e20*/  UIADD3 UR53, UPT, UPT, UR53, 0x2, URZ ;  /* 0x0000000235357890 */ /* 0x000fe2000fffe0ff */
[----:B------:R-:W-:Y:S02]  /*7e30*/  R2UR UR5, R86 ;  /* 0x00000000560572ca */ /* 0x000fe400000e0000 */
[----:B------:R-:W-:Y:S02]  /*7e40*/  R2UR UR4, R87 ;  /* 0x00000000570472ca */ /* 0x000fe400000e0000 */
[----:B------:R-:W-:Y:S02]  /*7e50*/  R2UR UR36, R100 ;  /* 0x00000000642472ca */ /* 0x000fe400000e0000 */
[----:B------:R-:W-:Y:S02]  /*7e60*/  ISETP.NE.AND P0, PT, R90, 0x2, PT ;  /* 0x000000025a00780c */ /* 0x000fe40003f05270 */
[----:B------:R-:W-:Y:S02]  /*7e70*/  ISETP.NE.AND P1, PT, R0, 0x4, PT ;  /* 0x000000040000780c */ /* 0x000fe40003f25270 */
[----:B--2---:R-:W-:Y:S01]  /*7e80*/  SEL R2, RZ, 0x1, P0 ;  /* 0x00000001ff027807 */ /* 0x004fe20000000000 */
[----:B------:R-:W-:Y:S01]  /*7e90*/  UISETP.NE.AND UP0, UPT, UR6, URZ, UPT ;  /* 0x000000ff0600728c */ /* 0x000fe2000bf05270 */
[----:B------:R-:W-:Y:S01]  /*7ea0*/  SEL R3, RZ, 0x1, P1 ;  /* 0x00000001ff037807 */ /* 0x000fe20000800000 */
[----:B------:R-:W-:Y:S01]  /*7eb0*/  UIADD3 UR26, UPT, UPT, UR37, UR5, URZ ;  /* 0x00000005251a7290 */ /* 0x000fe2000fffe0ff */
[----:B------:R-:W-:Y:S01]  /*7ec0*/  LOP3.LUT R93, R93, R2, RZ, 0x3c, !PT ;  /* 0x000000025d5d7212 */ /* 0x000fe200078e3cff */
[----:B------:R-:W-:Y:S01]  /*7ed0*/  UIADD3 UR25, UPT, UPT, UR38, UR4, URZ ;  /* 0x0000000426197290 */ /* 0x000fe2000fffe0ff */
[----:B------:R-:W-:Y:S02]  /*7ee0*/  LOP3.LUT R94, R94, R3, RZ, 0x3c, !PT ;  /* 0x000000035e5e7212 */ /* 0x000fe400078e3cff */
[----:B------:R-:W-:Y:S02]  /*7ef0*/  SEL R90, R90, RZ, P0 ;  /* 0x000000ff5a5a7207 */ /* 0x000fe40000000000 */
[----:B------:R-:W-:Y:S01]  /*7f00*/  SEL R36, R0, RZ, P1 ;  /* 0x000000ff00247207 */ /* 0x000fe20000800000 */
[----:B------:R-:W-:Y:S06]  /*7f10*/  BRA.U UP0, `(.L_x_117) ;  /* 0xffffffd5007c7547 */ /* 0x000fec000b83ffff */
[----:B------:R-:W-:-:S13]  /*7f20*/  R2UR UR4, R88 ;  /* 0x00000000580472ca */ /* 0x000fda00000e0000 */
[----:B------:R-:W-:-:S09]  /*7f30*/  UISETP.NE.AND UP0, UPT, UR4, URZ, UPT ;  /* 0x000000ff0400728c */ /* 0x000fd2000bf05270 */
[----:B------:R-:W-:Y:S05]  /*7f40*/  BRA.U !UP0, `(.L_x_118) ;  /* 0x0000000108487547 */ /* 0x000fea000b800000 */
[----:B------:R-:W2:Y:S02]  /*7f50*/  LDCU.64 UR4, c[0x0][0x890] ;  /* 0x00011200ff0477ac */ /* 0x000ea40008000a00 */
[----:B--2---:R-:W-:-:S04]  /*7f60*/  UISETP.NE.U32.AND UP0, UPT, UR4, URZ, UPT ;  /* 0x000000ff0400728c */ /* 0x004fc8000bf05070 */
[----:B------:R-:W-:-:S09]  /*7f70*/  UISETP.NE.AND.EX UP0, UPT, UR5, URZ, UPT, UP0 ;  /* 0x000000ff0500728c */ /* 0x000fd2000bf05300 */
[----:B------:R-:W-:Y:S05]  /*7f80*/  BRA.U UP0, `(.L_x_119) ;  /* 0x00000001000c7547 */ /* 0x000fea000b800000 */
[----:B------:R-:W-:-:S13]  /*7f90*/  FSETP.NEU.AND P0, PT, R41, RZ, PT ;  /* 0x000000ff2900720b */ /* 0x000fda0003f0d000 */
[----:B------:R-:W-:Y:S05]  /*7fa0*/  @!P0 EXIT ;  /* 0x000000000000894d */ /* 0x000fea0003800000 */
[----:B------:R-:W-:Y:S05]  /*7fb0*/  BRA `(.L_x_118) ;  /* 0x00000000002c7947 */ /* 0x000fea0003800000 */
.L_x_119:
[----:B------:R-:W-:Y:S01]  /*7fc0*/  ISETP.NE.AND P0, PT, R89, RZ, PT ;  /* 0x000000ff5900720c */ /* 0x000fe20003f05270 */
[----:B------:R-:W-:-:S12]  /*7fd0*/  BSSY.RECONVERGENT B0, `(.L_x_118) ;  /* 0x0000009000007945 */ /* 0x000fd80003800200 */
[----:B------:R-:W-:Y:S05]  /*7fe0*/  @P0 BRA `(.L_x_120) ;  /* 0x0000000000140947 */ /* 0x000fea0003800000 */
[----:B------:R-:W2:Y:S02]  /*7ff0*/  LDCU.64 UR4, c[0x0][0x888] ;  /* 0x00011100ff0477ac */ /* 0x000ea40008000a00 */
[----:B--2---:R-:W-:-:S04]  /*8000*/  ISETP.NE.U32.AND P0, PT, RZ, UR4, PT ;  /* 0x00000004ff007c0c */ /* 0x004fc8000bf05070 */
[----:B------:R-:W-:-:S13]  /*8010*/  ISETP.NE.AND.EX P0, PT, RZ, UR5, PT, P0 ;  /* 0x00000005ff007c0c */ /* 0x000fda000bf05300 */
[----:B------:R-:W-:Y:S05]  /*8020*/  @!P0 EXIT ;  /* 0x000000000000894d */ /* 0x000fea0003800000 */
[----:B------:R-:W-:Y:S05]  /*8030*/  BRA `(.L_x_121) ;  /* 0x0000000000087947 */ /* 0x000fea0003800000 */
.L_x_120:
[----:B------:R-:W-:-:S13]  /*8040*/  FSETP.NEU.AND P0, PT, R41, RZ, PT ;  /* 0x000000ff2900720b */ /* 0x000fda0003f0d000 */
[----:B------:R-:W-:Y:S05]  /*8050*/  @!P0 EXIT ;  /* 0x000000000000894d */ /* 0x000fea0003800000 */
.L_x_121:
[----:B------:R-:W-:Y:S05]  /*8060*/  BSYNC.RECONVERGENT B0 ;  /* 0x0000000000007941 */ /* 0x000fea0003800200 */
.L_x_118:
[----:B------:R-:W-:Y:S01]  /*8070*/  ULEA UR4, UR52, UR47, 0x3 ;  /* 0x0000002f34047291 */ /* 0x000fe2000f8e18ff */
[----:B------:R-:W-:-:S04]  /*8080*/  DEPBAR.LE SB0, 0x0 ;  /* 0x000080000000791a */ /* 0x000fc80000000000 */
[----:B------:R-:W-:-:S04]  /*8090*/  UIADD3 UR4, UPT, UPT, UR4, 0x58, URZ ;  /* 0x0000005804047890 */ /* 0x000fc8000fffe0ff */
[----:B------:R-:W-:-:S09]  /*80a0*/  UPRMT UR4, UR54, 0x654, UR4 ;  /* 0x0000065436047896 */ /* 0x000fd20008000004 */
[----:B------:R-:W-:Y:S01]  /*80b0*/  SYNCS.ARRIVE.TRANS64.RED.A1T0 RZ, [UR4], RZ ;  /* 0x000000ffffff79a7 */ /* 0x000fe20008100404 */
[----:B------:R-:W-:Y:S05]  /*80c0*/  EXIT ;  /* 0x000000000000794d */ /* 0x000fea0003800000 */
.L_x_24:
[----:B--2---:R2:W3:Y:S02]  /*80d0*/  SYNCS.PHASECHK.TRANS64.TRYWAIT P0, [R3+URZ+0xf0], R2 ;  /* 0x0000f002030075a7 */ /* 0x0044e400080011ff */
[----:B---3--:R-:W-:Y:S05]  /*80e0*/  @!P0 NANOSLEEP.SYNCS 0x989680 ;  /* 0x009896800000895d */ /* 0x008fea0003900000 */
[----:B------:R-:W3:Y:S02]  /*80f0*/  @!P0 SYNCS.PHASECHK.TRANS64 P0, [R3+URZ+0xf0], R2 ;  /* 0x0000f002030085a7 */ /* 0x000ee400080010ff */
[----:B---3--:R-:W-:Y:S05]  /*8100*/  @!P0 BRA `(.L_x_24) ;  /* 0xfffffffc00f08947 */ /* 0x008fea000383ffff */
[----:B------:R-:W-:Y:S05]  /*8110*/  BRA `(.L_x_122) ;  /* 0xffffff9800387947 */ /* 0x000fea000383ffff */
.L_x_27:
[----:B-1----:R-:W-:-:S07]  /*8120*/  MOV R0, UR33 ;  /* 0x0000002100007c02 */ /* 0x002fce0008000f00 */
.L_x_123:
[----:B-1----:R1:W2:Y:S02]  /*8130*/  SYNCS.PHASECHK.TRANS64.TRYWAIT P0, [R0+URZ+0x20], R3 ;  /* 0x00002003000075a7 */ /* 0x0022a400080011ff */
[----:B--2---:R-:W-:Y:S05]  /*8140*/  @!P0 NANOSLEEP.SYNCS 0x989680 ;  /* 0x009896800000895d */ /* 0x004fea0003900000 */
[----:B------:R-:W2:Y:S02]  /*8150*/  @!P0 SYNCS.PHASECHK.TRANS64 P0, [R0+URZ+0x20], R3 ;  /* 0x00002003000085a7 */ /* 0x000ea400080010ff */
[----:B--2---:R-:W-:Y:S05]  /*8160*/  @!P0 BRA `(.L_x_123) ;  /* 0xfffffffc00f08947 */ /* 0x004fea000383ffff */
[----:B------:R-:W-:Y:S05]  /*8170*/  BRA `(.L_x_26) ;  /* 0xffffff9800807947 */ /* 0x000fea000383ffff */
.L_x_34:
[----:B-1----:R-:W-:-:S07]  /*8180*/  MOV R0, UR33 ;  /* 0x0000002100007c02 */ /* 0x002fce0008000f00 */
.L_x_124:
[----:B-1----:R1:W2:Y:S02]  /*8190*/  SYNCS.PHASECHK.TRANS64.TRYWAIT P0, [R0+URZ+0x20], R3 ;  /* 0x00002003000075a7 */ /* 0x0022a400080011ff */
[----:B--2---:R-:W-:Y:S05]  /*81a0*/  @!P0 NANOSLEEP.SYNCS 0x989680 ;  /* 0x009896800000895d */ /* 0x004fea0003900000 */
[----:B------:R-:W2:Y:S02]  /*81b0*/  @!P0 SYNCS.PHASECHK.TRANS64 P0, [R0+URZ+0x20], R3 ;  /* 0x00002003000085a7 */ /* 0x000ea400080010ff */
[----:B--2---:R-:W-:Y:S05]  /*81c0*/  @!P0 BRA `(.L_x_124) ;  /* 0xfffffffc00f08947 */ /* 0x004fea000383ffff */
[----:B------:R-:W-:Y:S05]  /*81d0*/  BRA `(.L_x_33) ;  /* 0xffffff9c00747947 */ /* 0x000fea000383ffff */
.L_x_39:
[----:B-1----:R1:W2:Y:S02]  /*81e0*/  SYNCS.PHASECHK.TRANS64.TRYWAIT P0, [R3+URZ+0x80], R0 ;  /* 0x00008000030075a7 */ /* 0x0022a400080011ff */
[----:B--2---:R-:W-:Y:S05]  /*81f0*/  @!P0 NANOSLEEP.SYNCS 0x989680 ;  /* 0x009896800000895d */ /* 0x004fea0003900000 */
[----:B------:R-:W2:Y:S02]  /*8200*/  @!P0 SYNCS.PHASECHK.TRANS64 P0, [R3+URZ+0x80], R0 ;  /* 0x00008000030085a7 */ /* 0x000ea400080010ff */
[----:B--2---:R-:W-:Y:S05]  /*8210*/  @!P0 BRA `(.L_x_39) ;  /* 0xfffffffc00f08947 */ /* 0x004fea000383ffff */
[----:B------:R-:W-:Y:S05]  /*8220*/  BRA `(.L_x_125) ;  /* 0xffffffa000487947 */ /* 0x000fea000383ffff */
.L_x_43:
[----:B-1----:R-:W-:-:S07]  /*8230*/  MOV R0, UR4 ;  /* 0x0000000400007c02 */ /* 0x002fce0008000f00 */
.L_x_126:
[----:B-1----:R1:W2:Y:S02]  /*8240*/  SYNCS.PHASECHK.TRANS64.TRYWAIT P0, [R0+URZ], R3 ;  /* 0x00000003000075a7 */ /* 0x0022a400080011ff */
[----:B--2---:R-:W-:Y:S05]  /*8250*/  @!P0 NANOSLEEP.SYNCS 0x989680 ;  /* 0x009896800000895d */ /* 0x004fea0003900000 */
[----:B------:R-:W2:Y:S02]  /*8260*/  @!P0 SYNCS.PHASECHK.TRANS64 P0, [R0+URZ], R3 ;  /* 0x00000003000085a7 */ /* 0x000ea400080010ff */
[----:B--2---:R-:W-:Y:S05]  /*8270*/  @!P0 BRA `(.L_x_126) ;  /* 0xfffffffc00f08947 */ /* 0x004fea000383ffff */
[----:B------:R-:W-:Y:S05]  /*8280*/  BRA `(.L_x_127) ;  /* 0xffffffa400f47947 */ /* 0x000fea000383ffff */
.L_x_44:
[----:B------:R-:W-:-:S07]  /*8290*/  MOV R0, UR5 ;  /* 0x0000000500007c02 */ /* 0x000fce0008000f00 */
.L_x_128:
[----:B-1----:R1:W2:Y:S02]  /*82a0*/  SYNCS.PHASECHK.TRANS64.TRYWAIT P0, [R0+URZ], R3 ;  /* 0x00000003000075a7 */ /* 0x0022a400080011ff */
[----:B--2---:R-:W-:Y:S05]  /*82b0*/  @!P0 NANOSLEEP.SYNCS 0x989680 ;  /* 0x009896800000895d */ /* 0x004fea0003900000 */
[----:B------:R-:W2:Y:S02]  /*82c0*/  @!P0 SYNCS.PHASECHK.TRANS64 P0, [R0+URZ], R3 ;  /* 0x00000003000085a7 */ /* 0x000ea400080010ff */
[----:B--2---:R-:W-:Y:S05]  /*82d0*/  @!P0 BRA `(.L_x_128) ;  /* 0xfffffffc00f08947 */ /* 0x004fea000383ffff */
[----:B------:R-:W-:Y:S05]  /*82e0*/  BRA `(.L_x_129) ;  /* 0xffffffa800007947 */ /* 0x000fea000383ffff */
.L_x_45:
[----:B------:R-:W-:-:S07]  /*82f0*/  MOV R0, UR5 ;  /* 0x0000000500007c02 */ /* 0x000fce0008000f00 */
.L_x_130:
[----:B-1----:R1:W2:Y:S02]  /*8300*/  SYNCS.PHASECHK.TRANS64.TRYWAIT P0, [R0+URZ], R3 ;  /* 0x00000003000075a7 */ /* 0x0022a400080011ff */
[----:B--2---:R-:W-:Y:S05]  /*8310*/  @!P0 NANOSLEEP.SYNCS 0x989680 ;  /* 0x009896800000895d */ /* 0x004fea0003900000 */
[----:B------:R-:W2:Y:S02]  /*8320*/  @!P0 SYNCS.PHASECHK.TRANS64 P0, [R0+URZ], R3 ;  /* 0x00000003000085a7 */ /* 0x000ea400080010ff */
[----:B--2---:R-:W-:Y:S05]  /*8330*/  @!P0 BRA `(.L_x_130) ;  /* 0xfffffffc00f08947 */ /* 0x004fea000383ffff */
[----:B------:R-:W-:Y:S05]  /*8340*/  BRA `(.L_x_131) ;  /* 0xffffffa8000c7947 */ /* 0x000fea000383ffff */
.L_x_48:
[----:B-1----:R1:W2:Y:S02]  /*8350*/  SYNCS.PHASECHK.TRANS64.TRYWAIT P0, [R2+URZ+0xe0], R5 ;  /* 0x0000e005020075a7 */ /* 0x0022a400080011ff */
[----:B--2---:R-:W-:Y:S05]  /*8360*/  @!P0 NANOSLEEP.SYNCS 0x989680 ;  /* 0x009896800000895d */ /* 0x004fea0003900000 */
[----:B------:R-:W2:Y:S02]  /*8370*/  @!P0 SYNCS.PHASECHK.TRANS64 P0, [R2+URZ+0xe0], R5 ;  /* 0x0000e005020085a7 */ /* 0x000ea400080010ff */
[----:B--2---:R-:W-:Y:S05]  /*8380*/  @!P0 BRA `(.L_x_48) ;  /* 0xfffffffc00f08947 */ /* 0x004fea000383ffff */
[----:B------:R-:W-:Y:S05]  /*8390*/  BRA `(.L_x_132) ;  /* 0xffffffa800687947 */ /* 0x000fea000383ffff */
.L_x_49:
[----:B------:R-:W-:-:S07]  /*83a0*/  MOV R2, UR4 ;  /* 0x0000000400027c02 */ /* 0x000fce0008000f00 */
.L_x_133:
[----:B-1----:R1:W2:Y:S02]  /*83b0*/  SYNCS.PHASECHK.TRANS64.TRYWAIT P0, [R2+URZ+0x90], R5 ;  /* 0x00009005020075a7 */ /* 0x0022a400080011ff */
[----:B--2---:R-:W-:Y:S05]  /*83c0*/  @!P0 NANOSLEEP.SYNCS 0x989680 ;  /* 0x009896800000895d */ /* 0x004fea0003900000 */
[----:B------:R-:W2:Y:S02]  /*83d0*/  @!P0 SYNCS.PHASECHK.TRANS64 P0, [R2+URZ+0x90], R5 ;  /* 0x00009005020085a7 */ /* 0x000ea400080010ff */
[----:B--2---:R-:W-:Y:S05]  /*83e0*/  @!P0 BRA `(.L_x_133) ;  /* 0xfffffffc00f08947 */ /* 0x004fea000383ffff */
[----:B------:R-:W-:Y:S05]  /*83f0*/  BRA `(.L_x_134) ;  /* 0xffffffa800787947 */ /* 0x000fea000383ffff */
.L_x_50:
[----:B-1----:R1:W2:Y:S02]  /*8400*/  SYNCS.PHASECHK.TRANS64.TRYWAIT P1, [R2+URZ+0x80], R5 ;  /* 0x00008005020075a7 */ /* 0x0022a400080211ff */
[----:B--2---:R-:W-:Y:S05]  /*8410*/  @!P1 NANOSLEEP.SYNCS 0x989680 ;  /* 0x009896800000995d */ /* 0x004fea0003900000 */
[----:B------:R-:W2:Y:S02]  /*8420*/  @!P1 SYNCS.PHASECHK.TRANS64 P1, [R2+URZ+0x80], R5 ;  /* 0x00008005020095a7 */ /* 0x000ea400080210ff */
[----:B--2---:R-:W-:Y:S05]  /*8430*/  @!P1 BRA `(.L_x_50) ;  /* 0xfffffffc00f09947 */ /* 0x004fea000383ffff */
[----:B------:R-:W-:Y:S05]  /*8440*/  BRA `(.L_x_135) ;  /* 0xffffffa800a87947 */ /* 0x000fea000383ffff */
.L_x_53:
[----:B------:R-:W-:-:S07]  /*8450*/  MOV R0, UR4 ;  /* 0x0000000400007c02 */ /* 0x000fce0008000f00 */
.L_x_136:
[----:B-1----:R1:W2:Y:S02]  /*8460*/  SYNCS.PHASECHK.TRANS64.TRYWAIT P0, [R0+URZ+0x90], R3 ;  /* 0x00009003000075a7 */ /* 0x0022a400080011ff */
[----:B--2---:R-:W-:Y:S05]  /*8470*/  @!P0 NANOSLEEP.SYNCS 0x989680 ;  /* 0x009896800000895d */ /* 0x004fea0003900000 */
[----:B------:R-:W2:Y:S02]  /*8480*/  @!P0 SYNCS.PHASECHK.TRANS64 P0, [R0+URZ+0x90], R3 ;  /* 0x00009003000085a7 */ /* 0x000ea400080010ff */
[----:B--2---:R-:W-:Y:S05]  /*8490*/  @!P0 BRA `(.L_x_136) ;  /* 0xfffffffc00f08947 */ /* 0x004fea000383ffff */
[----:B------:R-:W-:Y:S05]  /*84a0*/  BRA `(.L_x_52) ;  /* 0xffffffa800fc7947 */ /* 0x000fea000383ffff */
.L_x_60:
[----:B-1----:R1:W2:Y:S02]  /*84b0*/  SYNCS.PHASECHK.TRANS64.TRYWAIT P1, [R0+URZ+0x80], R5 ;  /* 0x00008005000075a7 */ /* 0x0022a400080211ff */
[----:B--2---:R-:W-:Y:S05]  /*84c0*/  @!P1 NANOSLEEP.SYNCS 0x989680 ;  /* 0x009896800000995d */ /* 0x004fea0003900000 */
[----:B------:R-:W2:Y:S02]  /*84d0*/  @!P1 SYNCS.PHASECHK.TRANS64 P1, [R0+URZ+0x80], R5 ;  /* 0x00008005000095a7 */ /* 0x000ea400080210ff */
[----:B--2---:R-:W-:Y:S05]  /*84e0*/  @!P1 BRA `(.L_x_60) ;  /* 0xfffffffc00f09947 */ /* 0x004fea000383ffff */
[----:B------:R-:W-:Y:S05]  /*84f0*/  BRA `(.L_x_137) ;  /* 0xffffffb000907947 */ /* 0x000fea000383ffff */
.L_x_61:
[----:B------:R-:W-:-:S07]  /*8500*/  MOV R3, UR45 ;  /* 0x0000002d00037c02 */ /* 0x000fce0008000f00 */
.L_x_138:
[----:B-1----:R1:W2:Y:S02]  /*8510*/  SYNCS.PHASECHK.TRANS64.TRYWAIT P0, [R3+URZ+0xc0], R0 ;  /* 0x0000c000030075a7 */ /* 0x0022a400080011ff */
[----:B--2---:R-:W-:Y:S05]  /*8520*/  @!P0 NANOSLEEP.SYNCS 0x989680 ;  /* 0x009896800000895d */ /* 0x004fea0003900000 */
[----:B------:R-:W2:Y:S02]  /*8530*/  @!P0 SYNCS.PHASECHK.TRANS64 P0, [R3+URZ+0xc0], R0 ;  /* 0x0000c000030085a7 */ /* 0x000ea400080010ff */
[----:B--2---:R-:W-:Y:S05]  /*8540*/  @!P0 BRA `(.L_x_138) ;  /* 0xfffffffc00f08947 */ /* 0x004fea000383ffff */
[----:B------:R-:W-:Y:S05]  /*8550*/  BRA `(.L_x_139) ;  /* 0xffffffb000c87947 */ /* 0x000fea000383ffff */
.L_x_64:
[----:B------:R-:W-:Y:S07]  /*8560*/  MOV R0, UR7 ;  /* 0x0000000700007c02 */ /* 0x000fee0008000f00 */
.L_x_140:
[----:B-1----:R1:W2:Y:S02]  /*8570*/  SYNCS.PHASECHK.TRANS64.TRYWAIT P0, [R0+URZ], R3 ;  /* 0x00000003000075a7 */ /* 0x0022a400080011ff */
[----:B--2---:R-:W-:Y:S05]  /*8580*/  @!P0 NANOSLEEP.SYNCS 0x989680 ;  /* 0x009896800000895d */ /* 0x004fea0003900000 */
[----:B------:R-:W2:Y:S02]  /*8590*/  @!P0 SYNCS.PHASECHK.TRANS64 P0, [R0+URZ], R3 ;  /* 0x00000003000085a7 */ /* 0x000ea400080010ff */
[----:B--2---:R-:W-:Y:S05]  /*85a0*/  @!P0 BRA `(.L_x_140) ;  /* 0xfffffffc00f08947 */ /* 0x004fea000383ffff */
[----:B------:R-:W-:Y:S05]  /*85b0*/  BRA `(.L_x_63) ;  /* 0xffffffb000e47947 */ /* 0x000fea000383ffff */
.L_x_67:
[----:B------:R-:W-:-:S07]  /*85c0*/  MOV R0, UR4 ;  /* 0x0000000400007c02 */ /* 0x000fce0008000f00 */
.L_x_141:
[----:B--2---:R2:W4:Y:S02]  /*85d0*/  SYNCS.PHASECHK.TRANS64.TRYWAIT P0, [R0+URZ], R3 ;  /* 0x00000003000075a7 */ /* 0x00452400080011ff */
[----:B----4-:R-:W-:Y:S05]  /*85e0*/  @!P0 NANOSLEEP.SYNCS 0x989680 ;  /* 0x009896800000895d */ /* 0x010fea0003900000 */
[----:B------:R-:W4:Y:S02]  /*85f0*/  @!P0 SYNCS.PHASECHK.TRANS64 P0, [R0+URZ], R3 ;  /* 0x00000003000085a7 */ /* 0x000f2400080010ff */
[----:B----4-:R-:W-:Y:S05]  /*8600*/  @!P0 BRA `(.L_x_141) ;  /* 0xfffffffc00f08947 */ /* 0x010fea000383ffff */
[----:B------:R-:W-:Y:S05]  /*8610*/  BRA `(.L_x_142) ;  /* 0xffffffb800107947 */ /* 0x000fea000383ffff */
.L_x_68:
[----:B------:R-:W-:-:S07]  /*8620*/  MOV R0, UR5 ;  /* 0x0000000500007c02 */ /* 0x000fce0008000f00 */
.L_x_143:
[----:B-1----:R1:W2:Y:S02]  /*8630*/  SYNCS.PHASECHK.TRANS64.TRYWAIT P0, [R0+URZ], R3 ;  /* 0x00000003000075a7 */ /* 0x0022a400080011ff */
[----:B--2---:R-:W-:Y:S05]  /*8640*/  @!P0 NANOSLEEP.SYNCS 0x989680 ;  /* 0x009896800000895d */ /* 0x004fea0003900000 */
[----:B------:R-:W2:Y:S02]  /*8650*/  @!P0 SYNCS.PHASECHK.TRANS64 P0, [R0+URZ], R3 ;  /* 0x00000003000085a7 */ /* 0x000ea400080010ff */
[----:B--2---:R-:W-:Y:S05]  /*8660*/  @!P0 BRA `(.L_x_143) ;  /* 0xfffffffc00f08947 */ /* 0x004fea000383ffff */
[----:B------:R-:W-:Y:S05]  /*8670*/  BRA `(.L_x_144) ;  /* 0xffffffb8001c7947 */ /* 0x000fea000383ffff */
.L_x_69:
[----:B------:R-:W-:-:S07]  /*8680*/  MOV R0, UR5 ;  /* 0x0000000500007c02 */ /* 0x000fce0008000f00 */
.L_x_145:
[----:B-1----:R1:W2:Y:S02]  /*8690*/  SYNCS.PHASECHK.TRANS64.TRYWAIT P0, [R0+URZ], R3 ;  /* 0x00000003000075a7 */ /* 0x0022a400080011ff */
[----:B--2---:R-:W-:Y:S05]  /*86a0*/  @!P0 NANOSLEEP.SYNCS 0x989680 ;  /* 0x009896800000895d */ /* 0x004fea0003900000 */
[----:B------:R-:W2:Y:S02]  /*86b0*/  @!P0 SYNCS.PHASECHK.TRANS64 P0, [R0+URZ], R3 ;  /* 0x00000003000085a7 */ /* 0x000ea400080010ff */
[----:B--2---:R-:W-:Y:S05]  /*86c0*/  @!P0 BRA `(.L_x_145) ;  /* 0xfffffffc00f08947 */ /* 0x004fea000383ffff */
[----:B------:R-:W-:Y:S05]  /*86d0*/  BRA `(.L_x_146) ;  /* 0xffffffb800287947 */ /* 0x000fea000383ffff */
.L_x_70:
[----:B------:R-:W-:-:S07]  /*86e0*/  MOV R0, UR4 ;  /* 0x0000000400007c02 */ /* 0x000fce0008000f00 */
.L_x_147:
[----:B-1----:R1:W2:Y:S02]  /*86f0*/  SYNCS.PHASECHK.TRANS64.TRYWAIT P0, [R0+URZ], R3 ;  /* 0x00000003000075a7 */ /* 0x0022a400080011ff */
[----:B--2---:R-:W-:Y:S05]  /*8700*/  @!P0 NANOSLEEP.SYNCS 0x989680 ;  /* 0x009896800000895d */ /* 0x004fea0003900000 */
[----:B------:R-:W2:Y:S02]  /*8710*/  @!P0 SYNCS.PHASECHK.TRANS64 P0, [R0+URZ], R3 ;  /* 0x00000003000085a7 */ /* 0x000ea400080010ff */
[----:B--2---:R-:W-:Y:S05]  /*8720*/  @!P0 BRA `(.L_x_147) ;  /* 0xfffffffc00f08947 */ /* 0x004fea000383ffff */
[----:B------:R-:W-:Y:S05]  /*8730*/  BRA `(.L_x_148) ;  /* 0xffffffb800347947 */ /* 0x000fea000383ffff */
.L_x_75:
[----:B---3--:R3:W1:Y:S02]  /*8740*/  SYNCS.PHASECHK.TRANS64.TRYWAIT P0, [R12+URZ+0x80], R9 ;  /* 0x000080090c0075a7 */ /* 0x00866400080011ff */
[----:B-1----:R-:W-:Y:S05]  /*8750*/  @!P0 NANOSLEEP.SYNCS 0x989680 ;  /* 0x009896800000895d */ /* 0x002fea0003900000 */
[----:B------:R-:W1:Y:S02]  /*8760*/  @!P0 SYNCS.PHASECHK.TRANS64 P0, [R12+URZ+0x80], R9 ;  /* 0x000080090c0085a7 */ /* 0x000e6400080010ff */
[----:B-1----:R-:W-:Y:S05]  /*8770*/  @!P0 BRA `(.L_x_75) ;  /* 0xfffffffc00f08947 */ /* 0x002fea000383ffff */
[----:B------:R-:W-:Y:S05]  /*8780*/  BRA `(.L_x_149) ;  /* 0xffffffbc00447947 */ /* 0x000fea000383ffff */
.L_x_78:
[----:B------:R-:W-:Y:S07]  /*8790*/  MOV R0, UR24 ;  /* 0x0000001800007c02 */ /* 0x000fee0008000f00 */
.L_x_150:
[----:B-1----:R1:W2:Y:S02]  /*87a0*/  SYNCS.PHASECHK.TRANS64.TRYWAIT P2, [R0+URZ+0x78], R9 ;  /* 0x00007809000075a7 */ /* 0x0022a400080411ff */
[----:B--2---:R-:W-:Y:S05]  /*87b0*/  @!P2 NANOSLEEP.SYNCS 0x989680 ;  /* 0x009896800000a95d */ /* 0x004fea0003900000 */
[----:B------:R-:W2:Y:S02]  /*87c0*/  @!P2 SYNCS.PHASECHK.TRANS64 P2, [R0+URZ+0x78], R9 ;  /* 0x000078090000a5a7 */ /* 0x000ea400080410ff */
[----:B--2---:R-:W-:Y:S05]  /*87d0*/  @!P2 BRA `(.L_x_150) ;  /* 0xfffffffc00f0a947 */ /* 0x004fea000383ffff */
[----:B------:R-:W-:Y:S05]  /*87e0*/  BRA `(.L_x_77) ;  /* 0xffffffc000a87947 */ /* 0x000fea000383ffff */
.L_x_81:
[----:B------:R-:W-:Y:S07]  /*87f0*/  MOV R0, UR4 ;  /* 0x0000000400007c02 */ /* 0x000fee0008000f00 */
.L_x_151:
[----:B-1----:R1:W2:Y:S02]  /*8800*/  SYNCS.PHASECHK.TRANS64.TRYWAIT P0, [R0+URZ+0x58], R9 ;  /* 0x00005809000075a7 */ /* 0x0022a400080011ff */
[----:B--2---:R-:W-:Y:S05]  /*8810*/  @!P0 NANOSLEEP.SYNCS 0x989680 ;  /* 0x009896800000895d */ /* 0x004fea0003900000 */
[----:B------:R-:W2:Y:S02]  /*8820*/  @!P0 SYNCS.PHASECHK.TRANS64 P0, [R0+URZ+0x58], R9 ;  /* 0x00005809000085a7 */ /* 0x000ea400080010ff */
[----:B--2---:R-:W-:Y:S05]  /*8830*/  @!P0 BRA `(.L_x_151) ;  /* 0xfffffffc00f08947 */ /* 0x004fea000383ffff */
[----:B------:R-:W-:Y:S05]  /*8840*/  BRA `(.L_x_152) ;  /* 0xffffffc400087947 */ /* 0x000fea000383ffff */
.L_x_82:
[----:B------:R-:W-:Y:S07]  /*8850*/  MOV R9, UR5 ;  /* 0x0000000500097c02 */ /* 0x000fee0008000f00 */
.L_x_153:
[----:B-1----:R1:W2:Y:S02]  /*8860*/  SYNCS.PHASECHK.TRANS64.TRYWAIT P0, [R9+URZ+0x58], R0 ;  /* 0x00005800090075a7 */ /* 0x0022a400080011ff */
[----:B--2---:R-:W-:Y:S05]  /*8870*/  @!P0 NANOSLEEP.SYNCS 0x989680 ;  /* 0x009896800000895d */ /* 0x004fea0003900000 */
[----:B------:R-:W2:Y:S02]  /*8880*/  @!P0 SYNCS.PHASECHK.TRANS64 P0, [R9+URZ+0x58], R0 ;  /* 0x00005800090085a7 */ /* 0x000ea400080010ff */
[----:B--2---:R-:W-:Y:S05]  /*8890*/  @!P0 BRA `(.L_x_153) ;  /* 0xfffffffc00f08947 */ /* 0x004fea000383ffff */
[----:B------:R-:W-:Y:S05]  /*88a0*/  BRA `(.L_x_154) ;  /* 0xffffffc400647947 */ /* 0x000fea000383ffff */
.L_x_84:
[----:B------:R-:W-:-:S07]  /*88b0*/  MOV R0, UR4 ;  /* 0x0000000400007c02 */ /* 0x000fce0008000f00 */
.L_x_155:
[----:B-1----:R1:W2:Y:S02]  /*88c0*/  SYNCS.PHASECHK.TRANS64.TRYWAIT P0, [R0+URZ], R3 ;  /* 0x00000003000075a7 */ /* 0x0022a400080011ff */
[----:B--2---:R-:W-:Y:S05]  /*88d0*/  @!P0 NANOSLEEP.SYNCS 0x989680 ;  /* 0x009896800000895d */ /* 0x004fea0003900000 */
[----:B------:R-:W2:Y:S02]  /*88e0*/  @!P0 SYNCS.PHASECHK.TRANS64 P0, [R0+URZ], R3 ;  /* 0x00000003000085a7 */ /* 0x000ea400080010ff */
[----:B--2---:R-:W-:Y:S05]  /*88f0*/  @!P0 BRA `(.L_x_155) ;  /* 0xfffffffc00f08947 */ /* 0x004fea000383ffff */
[----:B------:R-:W-:Y:S05]  /*8900*/  BRA `(.L_x_156) ;  /* 0xffffffc400f47947 */ /* 0x000fea000383ffff */
.L_x_85:
[----:B------:R-:W-:-:S07]  /*8910*/  MOV R0, UR5 ;  /* 0x0000000500007c02 */ /* 0x000fce0008000f00 */
.L_x_157:
[----:B-1----:R1:W2:Y:S02]  /*8920*/  SYNCS.PHASECHK.TRANS64.TRYWAIT P0, [R0+URZ], R3 ;  /* 0x00000003000075a7 */ /* 0x0022a400080011ff */
[----:B--2---:R-:W-:Y:S05]  /*8930*/  @!P0 NANOSLEEP.SYNCS 0x989680 ;  /* 0x009896800000895d */ /* 0x004fea0003900000 */
[----:B------:R-:W2:Y:S02]  /*8940*/  @!P0 SYNCS.PHASECHK.TRANS64 P0, [R0+URZ], R3 ;  /* 0x00000003000085a7 */ /* 0x000ea400080010ff */
[----:B--2---:R-:W-:Y:S05]  /*8950*/  @!P0 BRA `(.L_x_157) ;  /* 0xfffffffc00f08947 */ /* 0x004fea000383ffff */
[----:B------:R-:W-:Y:S05]  /*8960*/  BRA `(.L_x_158) ;  /* 0xffffffc800007947 */ /* 0x000fea000383ffff */
.L_x_87:
[----:B-1----:R1:W2:Y:S02]  /*8970*/  SYNCS.PHASECHK.TRANS64.TRYWAIT P0, [R0+URZ+0x80], R3 ;  /* 0x00008003000075a7 */ /* 0x0022a400080011ff */
[----:B--2---:R-:W-:Y:S05]  /*8980*/  @!P0 NANOSLEEP.SYNCS 0x989680 ;  /* 0x009896800000895d */ /* 0x004fea0003900000 */
[----:B------:R-:W2:Y:S02]  /*8990*/  @!P0 SYNCS.PHASECHK.TRANS64 P0, [R0+URZ+0x80], R3 ;  /* 0x00008003000085a7 */ /* 0x000ea400080010ff */
[----:B--2---:R-:W-:Y:S05]  /*89a0*/  @!P0 BRA `(.L_x_87) ;  /* 0xfffffffc00f08947 */ /* 0x004fea000383ffff */
[----:B------:R-:W-:Y:S05]  /*89b0*/  BRA `(.L_x_159) ;  /* 0xffffffc800e87947 */ /* 0x000fea000383ffff */
.L_x_97:
[----:B-1----:R1:W3:Y:S02]  /*89c0*/  SYNCS.PHASECHK.TRANS64.TRYWAIT P1, [R0+URZ+0x40], R5 ;  /* 0x00004005000075a7 */ /* 0x0022e400080211ff */
[----:B---3--:R-:W-:Y:S05]  /*89d0*/  @!P1 NANOSLEEP.SYNCS 0x989680 ;  /* 0x009896800000995d */ /* 0x008fea0003900000 */
[----:B------:R-:W3:Y:S02]  /*89e0*/  @!P1 SYNCS.PHASECHK.TRANS64 P1, [R0+URZ+0x40], R5 ;  /* 0x00004005000095a7 */ /* 0x000ee400080210ff */
[----:B---3--:R-:W-:Y:S05]  /*89f0*/  @!P1 BRA `(.L_x_97) ;  /* 0xfffffffc00f09947 */ /* 0x008fea000383ffff */
[----:B------:R-:W-:Y:S05]  /*8a00*/  BRA `(.L_x_96) ;  /* 0xffffffd800887947 */ /* 0x000fea000383ffff */
.L_x_99:
[----:B-1----:R1:W4:Y:S02]  /*8a10*/  SYNCS.PHASECHK.TRANS64.TRYWAIT P0, [R108+URZ+0xa0], R3 ;  /* 0x0000a0036c0075a7 */ /* 0x00232400080011ff */
[----:B----4-:R-:W-:Y:S05]  /*8a20*/  @!P0 NANOSLEEP.SYNCS 0x989680 ;  /* 0x009896800000895d */ /* 0x010fea0003900000 */
[----:B------:R-:W4:Y:S02]  /*8a30*/  @!P0 SYNCS.PHASECHK.TRANS64 P0, [R108+URZ+0xa0], R3 ;  /* 0x0000a0036c0085a7 */ /* 0x000f2400080010ff */
[----:B----4-:R-:W-:Y:S05]  /*8a40*/  @!P0 BRA `(.L_x_99) ;  /* 0xfffffffc00f08947 */ /* 0x010fea000383ffff */
[----:B------:R-:W-:Y:S05]  /*8a50*/  BRA `(.L_x_98) ;  /* 0xffffffd800c07947 */ /* 0x000fea000383ffff */
.L_x_110:
[----:B--2---:R2:W4:Y:S02]  /*8a60*/  SYNCS.PHASECHK.TRANS64.TRYWAIT P0, [R2+URZ+0x40], R5 ;  /* 0x00004005020075a7 */ /* 0x00452400080011ff */
[----:B----4-:R-:W-:Y:S05]  /*8a70*/  @!P0 NANOSLEEP.SYNCS 0x989680 ;  /* 0x009896800000895d */ /* 0x010fea0003900000 */
[----:B------:R-:W4:Y:S02]  /*8a80*/  @!P0 SYNCS.PHASECHK.TRANS64 P0, [R2+URZ+0x40], R5 ;  /* 0x00004005020085a7 */ /* 0x000f2400080010ff */
[----:B----4-:R-:W-:Y:S05]  /*8a90*/  @!P0 BRA `(.L_x_110) ;  /* 0xfffffffc00f08947 */ /* 0x010fea000383ffff */
[----:B------:R-:W-:Y:S05]  /*8aa0*/  BRA `(.L_x_109) ;  /* 0xffffffe400b07947 */ /* 0x000fea000383ffff */
        .weak           $__internal_0_$__cuda_sm10x_tcgen05_guardrail_trap_col_being_dealloced_not_returned_by_alloc
        .type           $__internal_0_$__cuda_sm10x_tcgen05_guardrail_trap_col_being_dealloced_not_returned_by_alloc,@function
        .size           $__internal_0_$__cuda_sm10x_tcgen05_guardrail_trap_col_being_dealloced_not_returned_by_alloc,($__internal_1_$__cuda_sm10x_tcgen05_guardrail_trap_phase_invalid_during_alloc - $__internal_0_$__cuda_sm10x_tcgen05_guardrail_trap_col_being_dealloced_not_returned_by_alloc)
$__internal_0_$__cuda_sm10x_tcgen05_guardrail_trap_col_being_dealloced_not_returned_by_alloc:
[----:B------:R-:W-:Y:S05]  /*8ab0*/  BPT.TRAP 0x1 ;  /* 0x000000040000795c */ /* 0x000fea0000300000 */
[----:B------:R-:W-:-:S04]  /*8ac0*/  HFMA2 R3, -RZ, RZ, 0, 0 ;  /* 0x00000000ff037431 */ /* 0x000fc800000001ff */
[----:B------:R-:W-:Y:S05]  /*8ad0*/  RET.REL.NODEC R2 `(_ZN7cutlass13device_kernelINS_4gemm6kernel13GemmUniversalIN4cute5tupleIJiiiiEEENS1_10collective13CollectiveMmaINS1_35MainloopSm100TmaUmmaWarpSpecializedILi4ELi2ELi4ENS5_IJNS4_1CILi1EEENSA_ILi8EEESB_EEEEENS5_IJNSA_ILi128EEENSA_ILi64EEESF_EEENS_10bfloat16_tENS5_IJlSB_lEEESI_SJ_NS4_8TiledMMAINS4_8MMA_AtomIJNS4_20SM100_MMA_F16BF16_SSISI_SI_fLi128ELi64ELNS4_4UMMA5MajorE0ELSO_0ELNSN_7ScaleInE0ELSP_0EEEEEENS4_6LayoutINS5_IJSB_SB_SB_EEENS5_IJNSA_ILi0EEESU_SU_EEEEENS5_IJNS4_10UnderscoreESX_SX_EEEEENS4_23SM90_TMA_LOAD_MULTICASTENS4_14ComposedLayoutINS4_7SwizzleILi3ELi4ELi3EEENS4_18smem_ptr_flag_bitsILi16EEENSS_INS5_IJSC_SG_EEENS5_IJSG_SB_EEEEEEEvNS4_8identityENS4_13SM90_TMA_LOADES19_vS1A_EENS_8epilogue10collective18CollectiveEpilogueINS1D_23Sm100TmaWarpSpecializedILi3ELi2ELi32ELb1ELb0EEEJSH_NS5_IJNSS_ISF_SB_EENSS_INSA_ILi32EEESB_EEEEESI_SJ_SI_SJ_NS1D_6fusion15FusionCallbacksIS1H_NS1M_17LinearCombinationISI_fSI_fLNS_15FloatRoundStyleE2EEESH_S1L_JEEENS4_5SM1004TMEM4LOAD26SM100_TMEM_LOAD_32dp32b32xES1B_NS11_INS12_ILi2ELi4ELi3EEES15_NSS_INS5_IJSC_S1J_EEENS5_IJS1J_SB_EEEEEEENS4_39AutoVectorizingCopyWithAssumedAlignmentILi128EEENS4_14SM90_TMA_STOREES20_S22_S22_EEEvvEEEEvNT_6ParamsE) ;  /* 0xffffff7402487950 */ /* 0x000fea0003c3ffff */
        .weak           $__internal_1_$__cuda_sm10x_tcgen05_guardrail_trap_phase_invalid_during_alloc
        .type           $__internal_1_$__cuda_sm10x_tcgen05_guardrail_trap_phase_invalid_during_alloc,@function
        .size           $__internal_1_$__cuda_sm10x_tcgen05_guardrail_trap_phase_invalid_during_alloc,($__internal_2_$__cuda_sm10x_tcgen05_guardrail_trap_unallocated_columns_being_dealloced - $__internal_1_$__cuda_sm10x_tcgen05_guardrail_trap_phase_invalid_during_alloc)
$__internal_1_$__cuda_sm10x_tcgen05_guardrail_trap_phase_invalid_during_alloc:
[----:B------:R-:W-:Y:S05]  /*8ae0*/  BPT.TRAP 0x1 ;  /* 0x000000040000795c */ /* 0x000fea0000300000 */
[----:B------:R-:W-:-:S04]  /*8af0*/  MOV R5, 0x0 ;  /* 0x0000000000057802 */ /* 0x000fc80000000f00 */
[----:B------:R-:W-:Y:S05]  /*8b00*/  RET.REL.NODEC R4 `(_ZN7cutlass13device_kernelINS_4gemm6kernel13GemmUniversalIN4cute5tupleIJiiiiEEENS1_10collective13CollectiveMmaINS1_35MainloopSm100TmaUmmaWarpSpecializedILi4ELi2ELi4ENS5_IJNS4_1CILi1EEENSA_ILi8EEESB_EEEEENS5_IJNSA_ILi128EEENSA_ILi64EEESF_EEENS_10bfloat16_tENS5_IJlSB_lEEESI_SJ_NS4_8TiledMMAINS4_8MMA_AtomIJNS4_20SM100_MMA_F16BF16_SSISI_SI_fLi128ELi64ELNS4_4UMMA5MajorE0ELSO_0ELNSN_7ScaleInE0ELSP_0EEEEEENS4_6LayoutINS5_IJSB_SB_SB_EEENS5_IJNSA_ILi0EEESU_SU_EEEEENS5_IJNS4_10UnderscoreESX_SX_EEEEENS4_23SM90_TMA_LOAD_MULTICASTENS4_14ComposedLayoutINS4_7SwizzleILi3ELi4ELi3EEENS4_18smem_ptr_flag_bitsILi16EEENSS_INS5_IJSC_SG_EEENS5_IJSG_SB_EEEEEEEvNS4_8identityENS4_13SM90_TMA_LOADES19_vS1A_EENS_8epilogue10collective18CollectiveEpilogueINS1D_23Sm100TmaWarpSpecializedILi3ELi2ELi32ELb1ELb0EEEJSH_NS5_IJNSS_ISF_SB_EENSS_INSA_ILi32EEESB_EEEEESI_SJ_SI_SJ_NS1D_6fusion15FusionCallbacksIS1H_NS1M_17LinearCombinationISI_fSI_fLNS_15FloatRoundStyleE2EEESH_S1L_JEEENS4_5SM1004TMEM4LOAD26SM100_TMEM_LOAD_32dp32b32xES1B_NS11_INS12_ILi2ELi4ELi3EEES15_NSS_INS5_IJSC_S1J_EEENS5_IJS1J_SB_EEEEEEENS4_39AutoVectorizingCopyWithAssumedAlignmentILi128EEENS4_14SM90_TMA_STOREES20_S22_S22_EEEvvEEEEvNT_6ParamsE) ;  /* 0xffffff74043c7950 */ /* 0x000fea0003c3ffff */
        .weak           $__internal_2_$__cuda_sm10x_tcgen05_guardrail_trap_unallocated_columns_being_dealloced
        .type           $__internal_2_$__cuda_sm10x_tcgen05_guardrail_trap_unallocated_columns_being_dealloced,@function
        .size           $__internal_2_$__cuda_sm10x_tcgen05_guardrail_trap_unallocated_columns_being_dealloced,(.L_x_161 - $__internal_2_$__cuda_sm10x_tcgen05_guardrail_trap_unallocated_columns_being_dealloced)
$__internal_2_$__cuda_sm10x_tcgen05_guardrail_trap_unallocated_columns_being_dealloced:
[----:B------:R-:W-:Y:S05]  /*8b10*/  BPT.TRAP 0x1 ;  /* 0x000000040000795c */ /* 0x000fea0000300000 */
[----:B------:R-:W-:-:S04]  /*8b20*/  HFMA2 R3, -RZ, RZ, 0, 0 ;  /* 0x00000000ff037431 */ /* 0x000fc800000001ff */
[----:B------:R-:W-:Y:S05]  /*8b30*/  RET.REL.NODEC R2 `(_ZN7cutlass13device_kernelINS_4gemm6kernel13GemmUniversalIN4cute5tupleIJiiiiEEENS1_10collective13CollectiveMmaINS1_35MainloopSm100TmaUmmaWarpSpecializedILi4ELi2ELi4ENS5_IJNS4_1CILi1EEENSA_ILi8EEESB_EEEEENS5_IJNSA_ILi128EEENSA_ILi64EEESF_EEENS_10bfloat16_tENS5_IJlSB_lEEESI_SJ_NS4_8TiledMMAINS4_8MMA_AtomIJNS4_20SM100_MMA_F16BF16_SSISI_SI_fLi128ELi64ELNS4_4UMMA5MajorE0ELSO_0ELNSN_7ScaleInE0ELSP_0EEEEEENS4_6LayoutINS5_IJSB_SB_SB_EEENS5_IJNSA_ILi0EEESU_SU_EEEEENS5_IJNS4_10UnderscoreESX_SX_EEEEENS4_23SM90_TMA_LOAD_MULTICASTENS4_14ComposedLayoutINS4_7SwizzleILi3ELi4ELi3EEENS4_18smem_ptr_flag_bitsILi16EEENSS_INS5_IJSC_SG_EEENS5_IJSG_SB_EEEEEEEvNS4_8identityENS4_13SM90_TMA_LOADES19_vS1A_EENS_8epilogue10collective18CollectiveEpilogueINS1D_23Sm100TmaWarpSpecializedILi3ELi2ELi32ELb1ELb0EEEJSH_NS5_IJNSS_ISF_SB_EENSS_INSA_ILi32EEESB_EEEEESI_SJ_SI_SJ_NS1D_6fusion15FusionCallbacksIS1H_NS1M_17LinearCombinationISI_fSI_fLNS_15FloatRoundStyleE2EEESH_S1L_JEEENS4_5SM1004TMEM4LOAD26SM100_TMEM_LOAD_32dp32b32xES1B_NS11_INS12_ILi2ELi4ELi3EEES15_NSS_INS5_IJSC_S1J_EEENS5_IJS1J_SB_EEEEEEENS4_39AutoVectorizingCopyWithAssumedAlignmentILi128EEENS4_14SM90_TMA_STOREES20_S22_S22_EEEvvEEEEvNT_6ParamsE) ;  /* 0xffffff7402307950 */ /* 0x000fea0003c3ffff */
.L_x_160:
[----:B------:R-:W-:-:S00]  /*8b40*/  BRA `(.L_x_160) ;  /* 0xfffffffc00fc7947 */ /* 0x000fc0000383ffff */
[----:B------:R-:W-:-:S00]  /*8b50*/  NOP ;  /* 0x0000000000007918 */ /* 0x000fc00000000000 */
        /* <DEDUP_REMOVED lines=10> */
.L_x_161:


//--------------------- .nv.global.init           --------------------------
	.section	.nv.global.init,"aw",@progbits
.nv.global.init:
	.type		$str$27,@object
	.size		$str$27,($str$28 - $str$27)
$str$27:
        /*0000*/ 	.byte	0x28, 0x61, 0x64, 0x64, 0x72, 0x65, 0x73, 0x73, 0x20, 0x26, 0x20, 0x6d, 0x61, 0x73, 0x6b, 0x29
        /*0010*/ 	.byte	0x20, 0x3d, 0x3d, 0x20, 0x30, 0x00
	.type		$str$28,@object
	.size		$str$28,($str$26 - $str$28)
$str$28:
        /*0016*/ 	.byte	0x2f, 0x74, 0x6d, 0x70, 0x2f, 0x63, 0x75, 0x74, 0x6c, 0x61, 0x73, 0x73, 0x5f, 0x73, 0x77, 0x65
        /*0026*/ 	.byte	0x65, 0x70, 0x5f, 0x73, 0x72, 0x63, 0x2f, 0x69, 0x6e, 0x63, 0x6c, 0x75, 0x64, 0x65, 0x2f, 0x63
        /*0036*/ 	.byte	0x75, 0x74, 0x65, 0x2f, 0x70, 0x6f, 0x69, 0x6e, 0x74, 0x65, 0x72, 0x5f, 0x66, 0x6c, 0x61, 0x67
        /*0046*/ 	.byte	0x67, 0x65, 0x64, 0x2e, 0x68, 0x70, 0x70, 0x00
	.type		$str$26,@object
	.size		$str$26,($str$25 - $str$26)
$str$26:
        /*004e*/ 	.byte	0x2f, 0x74, 0x6d, 0x70, 0x2f, 0x63, 0x75, 0x74, 0x6c, 0x61, 0x73, 0x73, 0x5f, 0x73, 0x77, 0x65
        /*005e*/ 	.byte	0x65, 0x70, 0x5f, 0x73, 0x72, 0x63, 0x2f, 0x69, 0x6e, 0x63, 0x6c, 0x75, 0x64, 0x65, 0x2f, 0x63
        /*006e*/ 	.byte	0x75, 0x74, 0x65, 0x2f, 0x61, 0x74, 0x6f, 0x6d, 0x2f, 0x63, 0x6f, 0x70, 0x79, 0x5f, 0x74, 0x72
        /*007e*/ 	.byte	0x61, 0x69, 0x74, 0x73, 0x5f, 0x73, 0x6d, 0x31, 0x30, 0x30, 0x2e, 0x68, 0x70, 0x70, 0x00
	.type		$str$25,@object
	.size		$str$25,(__unnamed_1 - $str$25)
$str$25:
        /*008d*/ 	.byte	0x28, 0x28, 0x75, 0x69, 0x6e, 0x74, 0x33, 0x32, 0x5f, 0x74, 0x28, 0x74, 0x68, 0x72, 0x65, 0x61
        /*009d*/ 	.byte	0x64, 0x49, 0x64, 0x78, 0x2e, 0x78, 0x29, 0x20, 0x2f, 0x20, 0x33, 0x32, 0x29, 0x20, 0x25, 0x20
        /*00ad*/ 	.byte	0x34, 0x29, 0x20, 0x3d, 0x3d, 0x20, 0x28, 0x28, 0x28, 0x74, 0x6d, 0x65, 0x6d, 0x5f, 0x61, 0x64
        /*00bd*/ 	.byte	0x64, 0x72, 0x20, 0x3e, 0x3e, 0x20, 0x31, 0x36, 0x29, 0x20, 0x2f, 0x20, 0x33, 0x32, 0x29, 0x20
        /*00cd*/ 	.byte	0x25, 0x20, 0x34, 0x29, 0x00
	.type		__unnamed_1,@object
	.size		__unnamed_1,(__unnamed_2 - __unnamed_1)
__unnamed_1:
        /*00d2*/ 	.byte	0x61, 0x75, 0x74, 0x6f, 0x20, 0x63, 0x75, 0x74, 0x65, 0x3a, 0x3a, 0x61, 0x73, 0x5f, 0x70, 0x6f
        /* <DEDUP_REMOVED lines=24> */
        /*0262*/ 	.byte	0x34, 0x30, 0x39, 0x36, 0x3e, 0x3e, 0x3e, 0x3e, 0x5d, 0x00
	.type		__unnamed_2,@object
	.size		__unnamed_2,(.L_2 - __unnamed_2)
__unnamed_2:
        /* <DEDUP_REMOVED lines=42> */
        /*050c*/ 	.byte	0x3e, 0x3e, 0x5d, 0x00
.L_2:


//--------------------- .nv.shared._ZN7cutlass13device_kernelINS_4gemm6kernel13GemmUniversalIN4cute5tupleIJiiiiEEENS1_10collective13CollectiveMmaINS1_35MainloopSm100TmaUmmaWarpSpecializedILi4ELi2ELi4ENS5_IJNS4_1CILi1EEENSA_ILi8EEESB_EEEEENS5_IJNSA_ILi128EEENSA_ILi64EEESF_EEENS_10bfloat16_tENS5_IJlSB_lEEESI_SJ_NS4_8TiledMMAINS4_8MMA_AtomIJNS4_20SM100_MMA_F16BF16_SSISI_SI_fLi128ELi64ELNS4_4UMMA5MajorE0ELSO_0ELNSN_7ScaleInE0ELSP_0EEEEEENS4_6LayoutINS5_IJSB_SB_SB_EEENS5_IJNSA_ILi0EEESU_SU_EEEEENS5_IJNS4_10UnderscoreESX_SX_EEEEENS4_23SM90_TMA_LOAD_MULTICASTENS4_14ComposedLayoutINS4_7SwizzleILi3ELi4ELi3EEENS4_18smem_ptr_flag_bitsILi16EEENSS_INS5_IJSC_SG_EEENS5_IJSG_SB_EEEEEEEvNS4_8identityENS4_13SM90_TMA_LOADES19_vS1A_EENS_8epilogue10collective18CollectiveEpilogueINS1D_23Sm100TmaWarpSpecializedILi3ELi2ELi32ELb1ELb0EEEJSH_NS5_IJNSS_ISF_SB_EENSS_INSA_ILi32EEESB_EEEEESI_SJ_SI_SJ_NS1D_6fusion15FusionCallbacksIS1H_NS1M_17LinearCombinationISI_fSI_fLNS_15FloatRoundStyleE2EEESH_S1L_JEEENS4_5SM1004TMEM4LOAD26SM100_TMEM_LOAD_32dp32b32xES1B_NS11_INS12_ILi2ELi4ELi3EEES15_NSS_INS5_IJSC_S1J_EEENS5_IJS1J_SB_EEEEEEENS4_39AutoVectorizingCopyWithAssumedAlignmentILi128EEENS4_14SM90_TMA_STOREES20_S22_S22_EEEvvEEEEvNT_6ParamsE --------------------------
	.section	.nv.shared._ZN7cutlass13device_kernelINS_4gemm6kernel13GemmUniversalIN4cute5tupleIJiiiiEEENS1_10collective13CollectiveMmaINS1_35MainloopSm100TmaUmmaWarpSpecializedILi4ELi2ELi4ENS5_IJNS4_1CILi1EEENSA_ILi8EEESB_EEEEENS5_IJNSA_ILi128EEENSA_ILi64EEESF_EEENS_10bfloat16_tENS5_IJlSB_lEEESI_SJ_NS4_8TiledMMAINS4_8MMA_AtomIJNS4_20SM100_MMA_F16BF16_SSISI_SI_fLi128ELi64ELNS4_4UMMA5MajorE0ELSO_0ELNSN_7ScaleInE0ELSP_0EEEEEENS4_6LayoutINS5_IJSB_SB_SB_EEENS5_IJNSA_ILi0EEESU_SU_EEEEENS5_IJNS4_10UnderscoreESX_SX_EEEEENS4_23SM90_TMA_LOAD_MULTICASTENS4_14ComposedLayoutINS4_7SwizzleILi3ELi4ELi3EEENS4_18smem_ptr_flag_bitsILi16EEENSS_INS5_IJSC_SG_EEENS5_IJSG_SB_EEEEEEEvNS4_8identityENS4_13SM90_TMA_LOADES19_vS1A_EENS_8epilogue10collective18CollectiveEpilogueINS1D_23Sm100TmaWarpSpecializedILi3ELi2ELi32ELb1ELb0EEEJSH_NS5_IJNSS_ISF_SB_EENSS_INSA_ILi32EEESB_EEEEESI_SJ_SI_SJ_NS1D_6fusion15FusionCallbacksIS1H_NS1M_17LinearCombinationISI_fSI_fLNS_15FloatRoundStyleE2EEESH_S1L_JEEENS4_5SM1004TMEM4LOAD26SM100_TMEM_LOAD_32dp32b32xES1B_NS11_INS12_ILi2ELi4ELi3EEES15_NSS_INS5_IJSC_S1J_EEENS5_IJS1J_SB_EEEEEEENS4_39AutoVectorizingCopyWithAssumedAlignmentILi128EEENS4_14SM90_TMA_STOREES20_S22_S22_EEEvvEEEEvNT_6ParamsE,"aw",@nobits
	.sectionflags	@""
	.align	16
	.zero		1024


//--------------------- .nv.shared.reserved.0     --------------------------
	.section	.nv.shared.reserved.0,"aw",@nobits
	.weak		__nv_reservedSMEM_offset_0_alias
	.size		__nv_reservedSMEM_offset_0_alias, 0, 64
	.other		__nv_reservedSMEM_offset_0_alias,@"STO_CUDA_RESERVED_SHARED STV_DEFAULT"
__nv_reservedSMEM_offset_0_alias:
	.zero		0
.nv.shared.reserved.0:
	.zero		64
	.weak		__nv_reservedSMEM_tcgen05_partition
	.type		__nv_reservedSMEM_tcgen05_partition,@object
	.size		__nv_reservedSMEM_tcgen05_partition,(.L_0 - __nv_reservedSMEM_tcgen05_partition)
__nv_reservedSMEM_tcgen05_partition:
	.zero		32
.L_0:


//--------------------- .nv.global                --------------------------
	.section	.nv.global,"aw",@nobits
.nv.global:
	.type		_ZN40_INTERNAL_2b1b2fb6_4_k_cu_3af2633d_339174cute1_E,@object
	.size		_ZN40_INTERNAL_2b1b2fb6_4_k_cu_3af2633d_339174cute1_E,(_ZN40_INTERNAL_2b1b2fb6_4_k_cu_3af2633d_339174cuda3std3__45__cpo6cbeginE - _ZN40_INTERNAL_2b1b2fb6_4_k_cu_3af2633d_339174cute1_E)
_ZN40_INTERNAL_2b1b2fb6_4_k_cu_3af2633d_339174cute1_E:
	.zero		1
	.type		_ZN40_INTERNAL_2b1b2fb6_4_k_cu_3af2633d_339174cuda3std3__45__cpo6cbeginE,@object
	.size		_ZN40_INTERNAL_2b1b2fb6_4_k_cu_3af2633d_339174cuda3std3__45__cpo6cbeginE,(_ZN40_INTERNAL_2b1b2fb6_4_k_cu_3af2633d_339174cuda3std3__48in_placeE - _ZN40_INTERNAL_2b1b2fb6_4_k_cu_3af2633d_339174cuda3std3__45__cpo6cbeginE)
_ZN40_INTERNAL_2b1b2fb6_4_k_cu_3af2633d_339174cuda3std3__45__cpo6cbeginE:
	.zero		1
	.type		_ZN40_INTERNAL_2b1b2fb6_4_k_cu_3af2633d_339174cuda3std3__48in_placeE,@object
	.size		_ZN40_INTERNAL_2b1b2fb6_4_k_cu_3af2633d_339174cuda3std3__48in_placeE,(_ZN40_INTERNAL_2b1b2fb6_4_k_cu_3af2633d_339174cuda3std6ranges3__45__cpo9iter_moveE - _ZN40_INTERNAL_2b1b2fb6_4_k_cu_3af2633d_339174cuda3std3__48in_placeE)
_ZN40_INTERNAL_2b1b2fb6_4_k_cu_3af2633d_339174cuda3std3__48in_placeE:
	.zero		1
	.type		_ZN40_INTERNAL_2b1b2fb6_4_k_cu_3af2633d_339174cuda3std6ranges3__45__cpo9iter_moveE,@object
	.size		_ZN40_INTERNAL_2b1b2fb6_4_k_cu_3af2633d_339174cuda3std6ranges3__45__cpo9iter_moveE,(_ZN40_INTERNAL_2b1b2fb6_4_k_cu_3af2633d_339174cuda3std3__45__cpo5beginE - _ZN40_INTERNAL_2b1b2fb6_4_k_cu_3af2633d_339174cuda3std6ranges3__45__cpo9iter_moveE)
_ZN40_INTERNAL_2b1b2fb6_4_k_cu_3af2633d_339174cuda3std6ranges3__45__cpo9iter_moveE:
	.zero		1
	.type		_ZN40_INTERNAL_2b1b2fb6_4_k_cu_3af2633d_339174cuda3std3__45__cpo5beginE,@object
	.size		_ZN40_INTERNAL_2b1b2fb6_4_k_cu_3af2633d_339174cuda3std3__45__cpo5beginE,(_ZN40_INTERNAL_2b1b2fb6_4_k_cu_3af2633d_339174cuda3std3__442_GLOBAL__N__2b1b2fb6_4_k_cu_3af2633d_339176ignoreE - _ZN40_INTERNAL_2b1b2fb6_4_k_cu_3af2633d_339174cuda3std3__45__cpo5beginE)
_ZN40_INTERNAL_2b1b2fb6_4_k_cu_3af2633d_339174cuda3std3__45__cpo5beginE:
	.zero		1
	.type		_ZN40_INTERNAL_2b1b2fb6_4_k_cu_3af2633d_339174cuda3std3__442_GLOBAL__N__2b1b2fb6_4_k_cu_3af2633d_339176ignoreE,@object
	.size		_ZN40_INTERNAL_2b1b2fb6_4_k_cu_3af2633d_339174cuda3std3__442_GLOBAL__N__2b1b2fb6_4_k_cu_3af2633d_339176ignoreE,(_ZN40_INTERNAL_2b1b2fb6_4_k_cu_3af2633d_339174cute7productE - _ZN40_INTERNAL_2b1b2fb6_4_k_cu_3af2633d_339174cuda3std3__442_GLOBAL__N__2b1b2fb6_4_k_cu_3af2633d_339176ignoreE)
_ZN40_INTERNAL_2b1b2fb6_4_k_cu_3af2633d_339174cuda3std3__442_GLOBAL__N__2b1b2fb6_4_k_cu_3af2633d_339176ignoreE:
	.zero		1
	.type		_ZN40_INTERNAL_2b1b2fb6_4_k_cu_3af2633d_339174cute7productE,@object
	.size		_ZN40_INTERNAL_2b1b2fb6_4_k_cu_3af2633d_339174cute7productE,(_ZN40_INTERNAL_2b1b2fb6_4_k_cu_3af2633d_339174cuda3std3__45__cpo3endE - _ZN40_INTERNAL_2b1b2fb6_4_k_cu_3af2633d_339174cute7productE)
_ZN40_INTERNAL_2b1b2fb6_4_k_cu_3af2633d_339174cute7productE:
	.zero		1
	.type		_ZN40_INTERNAL_2b1b2fb6_4_k_cu_3af2633d_339174cuda3std3__45__cpo3endE,@object
	.size		_ZN40_INTERNAL_2b1b2fb6_4_k_cu_3af2633d_339174cuda3std3__45__cpo3endE,(_ZN40_INTERNAL_2b1b2fb6_4_k_cu_3af2633d_339174cuda3std3__419piecewise_constructE - _ZN40_INTERNAL_2b1b2fb6_4_k_cu_3af2633d_339174cuda3std3__45__cpo3endE)
_ZN40_INTERNAL_2b1b2fb6_4_k_cu_3af2633d_339174cuda3std3__45__cpo3endE:
	.zero		1
	.type		_ZN40_INTERNAL_2b1b2fb6_4_k_cu_3af2633d_339174cuda3std3__419piecewise_constructE,@object
	.size		_ZN40_INTERNAL_2b1b2fb6_4_k_cu_3af2633d_339174cuda3std3__419piecewise_constructE,(_ZN40_INTERNAL_2b1b2fb6_4_k_cu_3af2633d_339174cuda3std3__45__cpo4cendE - _ZN40_INTERNAL_2b1b2fb6_4_k_cu_3af2633d_339174cuda3std3__419piecewise_constructE)
_ZN40_INTERNAL_2b1b2fb6_4_k_cu_3af2633d_339174cuda3std3__419piecewise_constructE:
	.zero		1
	.type		_ZN40_INTERNAL_2b1b2fb6_4_k_cu_3af2633d_339174cuda3std3__45__cpo4cendE,@object
	.size		_ZN40_INTERNAL_2b1b2fb6_4_k_cu_3af2633d_339174cuda3std3__45__cpo4cendE,(_ZN40_INTERNAL_2b1b2fb6_4_k_cu_3af2633d_339174cuda3std6ranges3__45__cpo4swapE - _ZN40_INTERNAL_2b1b2fb6_4_k_cu_3af2633d_339174cuda3std3__45__cpo4cendE)
_ZN40_INTERNAL_2b1b2fb6_4_k_cu_3af2633d_339174cuda3std3__45__cpo4cendE:
	.zero		1
	.type		_ZN40_INTERNAL_2b1b2fb6_4_k_cu_3af2633d_339174cuda3std6ranges3__45__cpo4swapE,@object
	.size		_ZN40_INTERNAL_2b1b2fb6_4_k_cu_3af2633d_339174cuda3std6ranges3__45__cpo4swapE,(.L_10 - _ZN40_INTERNAL_2b1b2fb6_4_k_cu_3af2633d_339174cuda3std6ranges3__45__cpo4swapE)
_ZN40_INTERNAL_2b1b2fb6_4_k_cu_3af2633d_339174cuda3std6ranges3__45__cpo4swapE:
	.zero		1
.L_10:


//--------------------- .nv.constant0._ZN7cutlass13device_kernelINS_4gemm6kernel13GemmUniversalIN4cute5tupleIJiiiiEEENS1_10collective13CollectiveMmaINS1_35MainloopSm100TmaUmmaWarpSpecializedILi4ELi2ELi4ENS5_IJNS4_1CILi1EEENSA_ILi8EEESB_EEEEENS5_IJNSA_ILi128EEENSA_ILi64EEESF_EEENS_10bfloat16_tENS5_IJlSB_lEEESI_SJ_NS4_8TiledMMAINS4_8MMA_AtomIJNS4_20SM100_MMA_F16BF16_SSISI_SI_fLi128ELi64ELNS4_4UMMA5MajorE0ELSO_0ELNSN_7ScaleInE0ELSP_0EEEEEENS4_6LayoutINS5_IJSB_SB_SB_EEENS5_IJNSA_ILi0EEESU_SU_EEEEENS5_IJNS4_10UnderscoreESX_SX_EEEEENS4_23SM90_TMA_LOAD_MULTICASTENS4_14ComposedLayoutINS4_7SwizzleILi3ELi4ELi3EEENS4_18smem_ptr_flag_bitsILi16EEENSS_INS5_IJSC_SG_EEENS5_IJSG_SB_EEEEEEEvNS4_8identityENS4_13SM90_TMA_LOADES19_vS1A_EENS_8epilogue10collective18CollectiveEpilogueINS1D_23Sm100TmaWarpSpecializedILi3ELi2ELi32ELb1ELb0EEEJSH_NS5_IJNSS_ISF_SB_EENSS_INSA_ILi32EEESB_EEEEESI_SJ_SI_SJ_NS1D_6fusion15FusionCallbacksIS1H_NS1M_17LinearCombinationISI_fSI_fLNS_15FloatRoundStyleE2EEESH_S1L_JEEENS4_5SM1004TMEM4LOAD26SM100_TMEM_LOAD_32dp32b32xES1B_NS11_INS12_ILi2ELi4ELi3EEES15_NSS_INS5_IJSC_S1J_EEENS5_IJS1J_SB_EEEEEEENS4_39AutoVectorizingCopyWithAssumedAlignmentILi128EEENS4_14SM90_TMA_STOREES20_S22_S22_EEEvvEEEEvNT_6ParamsE --------------------------
	.section	.nv.constant0._ZN7cutlass13device_kernelINS_4gemm6kernel13GemmUniversalIN4cute5tupleIJiiiiEEENS1_10collective13CollectiveMmaINS1_35MainloopSm100TmaUmmaWarpSpecializedILi4ELi2ELi4ENS5_IJNS4_1CILi1EEENSA_ILi8EEESB_EEEEENS5_IJNSA_ILi128EEENSA_ILi64EEESF_EEENS_10bfloat16_tENS5_IJlSB_lEEESI_SJ_NS4_8TiledMMAINS4_8MMA_AtomIJNS4_20SM100_MMA_F16BF16_SSISI_SI_fLi128ELi64ELNS4_4UMMA5MajorE0ELSO_0ELNSN_7ScaleInE0ELSP_0EEEEEENS4_6LayoutINS5_IJSB_SB_SB_EEENS5_IJNSA_ILi0EEESU_SU_EEEEENS5_IJNS4_10UnderscoreESX_SX_EEEEENS4_23SM90_TMA_LOAD_MULTICASTENS4_14ComposedLayoutINS4_7SwizzleILi3ELi4ELi3EEENS4_18smem_ptr_flag_bitsILi16EEENSS_INS5_IJSC_SG_EEENS5_IJSG_SB_EEEEEEEvNS4_8identityENS4_13SM90_TMA_LOADES19_vS1A_EENS_8epilogue10collective18CollectiveEpilogueINS1D_23Sm100TmaWarpSpecializedILi3ELi2ELi32ELb1ELb0EEEJSH_NS5_IJNSS_ISF_SB_EENSS_INSA_ILi32EEESB_EEEEESI_SJ_SI_SJ_NS1D_6fusion15FusionCallbacksIS1H_NS1M_17LinearCombinationISI_fSI_fLNS_15FloatRoundStyleE2EEESH_S1L_JEEENS4_5SM1004TMEM4LOAD26SM100_TMEM_LOAD_32dp32b32xES1B_NS11_INS12_ILi2ELi4ELi3EEES15_NSS_INS5_IJSC_S1J_EEENS5_IJS1J_SB_EEEEEEENS4_39AutoVectorizingCopyWithAssumedAlignmentILi128EEENS4_14SM90_TMA_STOREES20_S22_S22_EEEvvEEEEvNT_6ParamsE,"a",@progbits
	.sectionflags	@""
	.align	4
.nv.constant0._ZN7cutlass13device_kernelINS_4gemm6kernel13GemmUniversalIN4cute5tupleIJiiiiEEENS1_10collective13CollectiveMmaINS1_35MainloopSm100TmaUmmaWarpSpecializedILi4ELi2ELi4ENS5_IJNS4_1CILi1EEENSA_ILi8EEESB_EEEEENS5_IJNSA_ILi128EEENSA_ILi64EEESF_EEENS_10bfloat16_tENS5_IJlSB_lEEESI_SJ_NS4_8TiledMMAINS4_8MMA_AtomIJNS4_20SM100_MMA_F16BF16_SSISI_SI_fLi128ELi64ELNS4_4UMMA5MajorE0ELSO_0ELNSN_7ScaleInE0ELSP_0EEEEEENS4_6LayoutINS5_IJSB_SB_SB_EEENS5_IJNSA_ILi0EEESU_SU_EEEEENS5_IJNS4_10UnderscoreESX_SX_EEEEENS4_23SM90_TMA_LOAD_MULTICASTENS4_14ComposedLayoutINS4_7SwizzleILi3ELi4ELi3EEENS4_18smem_ptr_flag_bitsILi16EEENSS_INS5_IJSC_SG_EEENS5_IJSG_SB_EEEEEEEvNS4_8identityENS4_13SM90_TMA_LOADES19_vS1A_EENS_8epilogue10collective18CollectiveEpilogueINS1D_23Sm100TmaWarpSpecializedILi3ELi2ELi32ELb1ELb0EEEJSH_NS5_IJNSS_ISF_SB_EENSS_INSA_ILi32EEESB_EEEEESI_SJ_SI_SJ_NS1D_6fusion15FusionCallbacksIS1H_NS1M_17LinearCombinationISI_fSI_fLNS_15FloatRoundStyleE2EEESH_S1L_JEEENS4_5SM1004TMEM4LOAD26SM100_TMEM_LOAD_32dp32b32xES1B_NS11_INS12_ILi2ELi4ELi3EEES15_NSS_INS5_IJSC_S1J_EEENS5_IJS1J_SB_EEEEEEENS4_39AutoVectorizingCopyWithAssumedAlignmentILi128EEENS4_14SM90_TMA_STOREES20_S22_S22_EEEvvEEEEvNT_6ParamsE:
	.zero		2944


//--------------------- SYMBOLS --------------------------

	.type		.nv.reservedSmem.offset0,@object
	.size		.nv.reservedSmem.offset0,0x4
	.type		.nv.reservedSmem.cap,@object
	.size		.nv.reservedSmem.cap,0x4
	.type		__assertfail,@function
